// auto-generated by cutlass_sweep.epilogue — config: {"arch": "sm_90", "cluster_m": 1, "cluster_n": 1, "dtype": "e4m3", "fusion": "bias_relu", "tile_k": 64, "tile_m": 128, "tile_n": 64}
#include "cutlass/cutlass.h"
#include "cutlass/gemm/collective/collective_builder.hpp"
#include "cutlass/gemm/device/gemm_universal_adapter.h"
#include "cutlass/gemm/kernel/gemm_universal.hpp"
#include "cutlass/epilogue/collective/collective_builder.hpp"
#include "cutlass/epilogue/fusion/operations.hpp"
#include "cutlass/epilogue/thread/activation.h"

using Elem = cutlass::float_e4m3_t;
using Acc  = float;
using TileShape    = cute::Shape<cute::_128, cute::_64, cute::_64>;
using ClusterShape = cute::Shape<cute::_1, cute::_1, cute::_1>;
using FusionOp     = cutlass::epilogue::fusion::LinCombPerRowBiasEltAct<cutlass::epilogue::thread::ReLU, Elem, Acc>;

using CollectiveEpilogue = typename cutlass::epilogue::collective::CollectiveBuilder<
    cutlass::arch::Sm90, cutlass::arch::OpClassTensorOp,
    TileShape, ClusterShape,
    cutlass::epilogue::collective::EpilogueTileAuto,
    Acc, Acc,
    Elem, cutlass::layout::RowMajor, 128 / cutlass::sizeof_bits<Elem>::value,
    Elem, cutlass::layout::RowMajor, 128 / cutlass::sizeof_bits<Elem>::value,
    cutlass::epilogue::TmaWarpSpecializedCooperative,
    FusionOp
  >::CollectiveOp;

using CollectiveMainloop = typename cutlass::gemm::collective::CollectiveBuilder<
    cutlass::arch::Sm90, cutlass::arch::OpClassTensorOp,
    Elem, cutlass::layout::RowMajor, 128 / cutlass::sizeof_bits<Elem>::value,
    Elem, cutlass::layout::ColumnMajor, 128 / cutlass::sizeof_bits<Elem>::value,
    Acc,
    TileShape, ClusterShape,
    cutlass::gemm::collective::StageCountAutoCarveout<
        static_cast<int>(sizeof(typename CollectiveEpilogue::SharedStorage))>,
    cutlass::gemm::KernelTmaWarpSpecializedCooperative
  >::CollectiveOp;

using GemmKernel = cutlass::gemm::kernel::GemmUniversal<
    cute::Shape<int,int,int,int>, CollectiveMainloop, CollectiveEpilogue>;
using Gemm = cutlass::gemm::device::GemmUniversalAdapter<GemmKernel>;

auto* _anchor = &cutlass::device_kernel<GemmKernel>;


// ===== COMPILED SASS (sm_90a) =====

	.target	sm_90a

	.elftype	@"ET_EXEC"


//--------------------- .note.nv.tkinfo           --------------------------
	.section	.note.nv.tkinfo,"",@"SHT_NOTE"
	.sectionflags	@"SHF_NOTE_NV_TKINFO"
	.tkinfo
        /*0018*/ 	.word	0x00000002
        /*0030*/ 	.string	""
        /*0030*/ 	.string	"ptxas"
        /*0030*/ 	.string	"Cuda compilation tools, release 13.0, V13.0.88"
        /*0030*/ 	.string	"Build cuda_13.0.r13.0/compiler.36424714_0"
        /*0030*/ 	.string	"-arch sm_90a -m 64 "



//--------------------- .note.nv.cuinfo           --------------------------
	.section	.note.nv.cuinfo,"",@"SHT_NOTE"
	.sectionflags	@"SHF_NOTE_NV_CUINFO"
        /*0018*/ 	.short	0x0002
        /*001a*/ 	.short	0x005a
        /*001c*/ 	.short	0x0082
	.zero		2


//--------------------- .nv.info                  --------------------------
	.section	.nv.info,"",@"SHT_CUDA_INFO"
	.align	4


	//----- nvinfo : EIATTR_REGCOUNT
	.align		4
        /*0000*/ 	.byte	0x04, 0x2f
        /*0002*/ 	.short	(.L_15 - .L_14)
	.align		4
.L_14:
        /*0004*/ 	.word	index@(_ZN7cutlass13device_kernelINS_4gemm6kernel13GemmUniversalIN4cute5tupleIJiiiiEEENS1_10collective13CollectiveMmaINS1_37MainloopSm90TmaGmmaWarpSpecializedFP8ILi17ENS5_IJNS4_1CILi1EEESB_SB_EEENS1_35KernelTmaWarpSpecializedCooperativeEEENS5_IJNSA_ILi128EEENSA_ILi64EEESG_EEENS_12float_e4m3_tENS5_IJlSB_lEEESI_SJ_NS4_8TiledMMAINS4_8MMA_AtomIJNS4_4SM904GMMA30MMA_64x64x32_F32E4M3E4M3_SS_TNILNSN_7ScaleInE1ELSP_1EEEEEENS4_6LayoutINS5_IJNSA_ILi2EEESB_SB_EEENS5_IJSB_NSA_ILi0EEESV_EEEEENS5_IJNS4_10UnderscoreESY_SY_EEEEENS4_13SM90_TMA_LOADENS4_14ComposedLayoutINS4_7SwizzleILi2ELi4ELi3EEENS4_18smem_ptr_flag_bitsILi8EEENSS_INS5_IJNSA_ILi8EEESG_EEENS5_IJSG_SB_EEEEEEEvNS4_8identityES11_S1B_vS1C_EENS_8epilogue10collective18CollectiveEpilogueINS1E_22Sm90TmaWarpSpecializedILi2ELi2ELi16ELb0ELb0EEEJSH_NS5_IJSF_NSA_ILi32EEEEEESI_SJ_SI_SJ_NS1E_6fusion15FusionCallbacksIS1I_NS1L_23LinCombPerRowBiasEltActINS1E_6thread4ReLuESI_fSI_SI_fLi16ELNS_15FloatRoundStyleE2EEESH_S1K_JEEES11_NS12_INS13_ILi1ELi4ELi3EEES16_NSS_INS5_IJS17_S1J_EEENS5_IJS1J_SB_EEEEEEENS4_39AutoVectorizingCopyWithAssumedAlignmentILi128EEENS4_14SM90_TMA_STOREES1X_S1Z_NS4_9Copy_AtomIJNS4_17SM90_U32x4_STSM_NENS_6half_tEEEEvEEEvvEEEEvNT_6ParamsE)
        /*0008*/ 	.word	0x000000a8


	//----- nvinfo : EIATTR_FRAME_SIZE
	.align		4
.L_15:
        /*000c*/ 	.byte	0x04, 0x11
        /*000e*/ 	.short	(.L_17 - .L_16)
	.align		4
.L_16:
        /*0010*/ 	.word	index@(_ZN7cutlass13device_kernelINS_4gemm6kernel13GemmUniversalIN4cute5tupleIJiiiiEEENS1_10collective13CollectiveMmaINS1_37MainloopSm90TmaGmmaWarpSpecializedFP8ILi17ENS5_IJNS4_1CILi1EEESB_SB_EEENS1_35KernelTmaWarpSpecializedCooperativeEEENS5_IJNSA_ILi128EEENSA_ILi64EEESG_EEENS_12float_e4m3_tENS5_IJlSB_lEEESI_SJ_NS4_8TiledMMAINS4_8MMA_AtomIJNS4_4SM904GMMA30MMA_64x64x32_F32E4M3E4M3_SS_TNILNSN_7ScaleInE1ELSP_1EEEEEENS4_6LayoutINS5_IJNSA_ILi2EEESB_SB_EEENS5_IJSB_NSA_ILi0EEESV_EEEEENS5_IJNS4_10UnderscoreESY_SY_EEEEENS4_13SM90_TMA_LOADENS4_14ComposedLayoutINS4_7SwizzleILi2ELi4ELi3EEENS4_18smem_ptr_flag_bitsILi8EEENSS_INS5_IJNSA_ILi8EEESG_EEENS5_IJSG_SB_EEEEEEEvNS4_8identityES11_S1B_vS1C_EENS_8epilogue10collective18CollectiveEpilogueINS1E_22Sm90TmaWarpSpecializedILi2ELi2ELi16ELb0ELb0EEEJSH_NS5_IJSF_NSA_ILi32EEEEEESI_SJ_SI_SJ_NS1E_6fusion15FusionCallbacksIS1I_NS1L_23LinCombPerRowBiasEltActINS1E_6thread4ReLuESI_fSI_SI_fLi16ELNS_15FloatRoundStyleE2EEESH_S1K_JEEES11_NS12_INS13_ILi1ELi4ELi3EEES16_NSS_INS5_IJS17_S1J_EEENS5_IJS1J_SB_EEEEEEENS4_39AutoVectorizingCopyWithAssumedAlignmentILi128EEENS4_14SM90_TMA_STOREES1X_S1Z_NS4_9Copy_AtomIJNS4_17SM90_U32x4_STSM_NENS_6half_tEEEEvEEEvvEEEEvNT_6ParamsE)
        /*0014*/ 	.word	0x00000000


	//----- nvinfo : EIATTR_MIN_STACK_SIZE
	.align		4
.L_17:
        /*0018*/ 	.byte	0x04, 0x12
        /*001a*/ 	.short	(.L_19 - .L_18)
	.align		4
.L_18:
        /*001c*/ 	.word	index@(_ZN7cutlass13device_kernelINS_4gemm6kernel13GemmUniversalIN4cute5tupleIJiiiiEEENS1_10collective13CollectiveMmaINS1_37MainloopSm90TmaGmmaWarpSpecializedFP8ILi17ENS5_IJNS4_1CILi1EEESB_SB_EEENS1_35KernelTmaWarpSpecializedCooperativeEEENS5_IJNSA_ILi128EEENSA_ILi64EEESG_EEENS_12float_e4m3_tENS5_IJlSB_lEEESI_SJ_NS4_8TiledMMAINS4_8MMA_AtomIJNS4_4SM904GMMA30MMA_64x64x32_F32E4M3E4M3_SS_TNILNSN_7ScaleInE1ELSP_1EEEEEENS4_6LayoutINS5_IJNSA_ILi2EEESB_SB_EEENS5_IJSB_NSA_ILi0EEESV_EEEEENS5_IJNS4_10UnderscoreESY_SY_EEEEENS4_13SM90_TMA_LOADENS4_14ComposedLayoutINS4_7SwizzleILi2ELi4ELi3EEENS4_18smem_ptr_flag_bitsILi8EEENSS_INS5_IJNSA_ILi8EEESG_EEENS5_IJSG_SB_EEEEEEEvNS4_8identityES11_S1B_vS1C_EENS_8epilogue10collective18CollectiveEpilogueINS1E_22Sm90TmaWarpSpecializedILi2ELi2ELi16ELb0ELb0EEEJSH_NS5_IJSF_NSA_ILi32EEEEEESI_SJ_SI_SJ_NS1E_6fusion15FusionCallbacksIS1I_NS1L_23LinCombPerRowBiasEltActINS1E_6thread4ReLuESI_fSI_SI_fLi16ELNS_15FloatRoundStyleE2EEESH_S1K_JEEES11_NS12_INS13_ILi1ELi4ELi3EEES16_NSS_INS5_IJS17_S1J_EEENS5_IJS1J_SB_EEEEEEENS4_39AutoVectorizingCopyWithAssumedAlignmentILi128EEENS4_14SM90_TMA_STOREES1X_S1Z_NS4_9Copy_AtomIJNS4_17SM90_U32x4_STSM_NENS_6half_tEEEEvEEEvvEEEEvNT_6ParamsE)
        /*0020*/ 	.word	0x00000000
.L_19:


//--------------------- .nv.compat                --------------------------
	.section	.nv.compat,"",@"SHT_CUDA_COMPAT_INFO"
	.align	4
        /*0000*/ 	.byte	0x02, 0x09, 0x01, 0x00, 0x02, 0x02, 0x04, 0x00, 0x02, 0x05, 0x05, 0x00, 0x03, 0x07, 0x01, 0x01
        /*0010*/ 	.byte	0x02, 0x03, 0x01, 0x00, 0x02, 0x06, 0x01, 0x00, 0x04, 0x0b, 0x08, 0x00, 0x00, 0x00, 0x00, 0x00
        /*0020*/ 	.byte	0x00, 0x00, 0x00, 0x00


//--------------------- .nv.info._ZN7cutlass13device_kernelINS_4gemm6kernel13GemmUniversalIN4cute5tupleIJiiiiEEENS1_10collective13CollectiveMmaINS1_37MainloopSm90TmaGmmaWarpSpecializedFP8ILi17ENS5_IJNS4_1CILi1EEESB_SB_EEENS1_35KernelTmaWarpSpecializedCooperativeEEENS5_IJNSA_ILi128EEENSA_ILi64EEESG_EEENS_12float_e4m3_tENS5_IJlSB_lEEESI_SJ_NS4_8TiledMMAINS4_8MMA_AtomIJNS4_4SM904GMMA30MMA_64x64x32_F32E4M3E4M3_SS_TNILNSN_7ScaleInE1ELSP_1EEEEEENS4_6LayoutINS5_IJNSA_ILi2EEESB_SB_EEENS5_IJSB_NSA_ILi0EEESV_EEEEENS5_IJNS4_10UnderscoreESY_SY_EEEEENS4_13SM90_TMA_LOADENS4_14ComposedLayoutINS4_7SwizzleILi2ELi4ELi3EEENS4_18smem_ptr_flag_bitsILi8EEENSS_INS5_IJNSA_ILi8EEESG_EEENS5_IJSG_SB_EEEEEEEvNS4_8identityES11_S1B_vS1C_EENS_8epilogue10collective18CollectiveEpilogueINS1E_22Sm90TmaWarpSpecializedILi2ELi2ELi16ELb0ELb0EEEJSH_NS5_IJSF_NSA_ILi32EEEEEESI_SJ_SI_SJ_NS1E_6fusion15FusionCallbacksIS1I_NS1L_23LinCombPerRowBiasEltActINS1E_6thread4ReLuESI_fSI_SI_fLi16ELNS_15FloatRoundStyleE2EEESH_S1K_JEEES11_NS12_INS13_ILi1ELi4ELi3EEES16_NSS_INS5_IJS17_S1J_EEENS5_IJS1J_SB_EEEEEEENS4_39AutoVectorizingCopyWithAssumedAlignmentILi128EEENS4_14SM90_TMA_STOREES1X_S1Z_NS4_9Copy_AtomIJNS4_17SM90_U32x4_STSM_NENS_6half_tEEEEvEEEvvEEEEvNT_6ParamsE --------------------------
	.section	.nv.info._ZN7cutlass13device_kernelINS_4gemm6kernel13GemmUniversalIN4cute5tupleIJiiiiEEENS1_10collective13CollectiveMmaINS1_37MainloopSm90TmaGmmaWarpSpecializedFP8ILi17ENS5_IJNS4_1CILi1EEESB_SB_EEENS1_35KernelTmaWarpSpecializedCooperativeEEENS5_IJNSA_ILi128EEENSA_ILi64EEESG_EEENS_12float_e4m3_tENS5_IJlSB_lEEESI_SJ_NS4_8TiledMMAINS4_8MMA_AtomIJNS4_4SM904GMMA30MMA_64x64x32_F32E4M3E4M3_SS_TNILNSN_7ScaleInE1ELSP_1EEEEEENS4_6LayoutINS5_IJNSA_ILi2EEESB_SB_EEENS5_IJSB_NSA_ILi0EEESV_EEEEENS5_IJNS4_10UnderscoreESY_SY_EEEEENS4_13SM90_TMA_LOADENS4_14ComposedLayoutINS4_7SwizzleILi2ELi4ELi3EEENS4_18smem_ptr_flag_bitsILi8EEENSS_INS5_IJNSA_ILi8EEESG_EEENS5_IJSG_SB_EEEEEEEvNS4_8identityES11_S1B_vS1C_EENS_8epilogue10collective18CollectiveEpilogueINS1E_22Sm90TmaWarpSpecializedILi2ELi2ELi16ELb0ELb0EEEJSH_NS5_IJSF_NSA_ILi32EEEEEESI_SJ_SI_SJ_NS1E_6fusion15FusionCallbacksIS1I_NS1L_23LinCombPerRowBiasEltActINS1E_6thread4ReLuESI_fSI_SI_fLi16ELNS_15FloatRoundStyleE2EEESH_S1K_JEEES11_NS12_INS13_ILi1ELi4ELi3EEES16_NSS_INS5_IJS17_S1J_EEENS5_IJS1J_SB_EEEEEEENS4_39AutoVectorizingCopyWithAssumedAlignmentILi128EEENS4_14SM90_TMA_STOREES1X_S1Z_NS4_9Copy_AtomIJNS4_17SM90_U32x4_STSM_NENS_6half_tEEEEvEEEvvEEEEvNT_6ParamsE,"",@"SHT_CUDA_INFO"
	.sectionflags	@""
	.align	4


	//----- nvinfo : EIATTR_CUDA_API_VERSION
	.align		4
        /*0000*/ 	.byte	0x04, 0x37
        /*0002*/ 	.short	(.L_21 - .L_20)
.L_20:
        /*0004*/ 	.word	0x00000082


	//----- nvinfo : EIATTR_KPARAM_INFO
	.align		4
.L_21:
        /*0008*/ 	.byte	0x04, 0x17
        /*000a*/ 	.short	(.L_23 - .L_22)
.L_22:
        /*000c*/ 	.word	0x00000000
        /*0010*/ 	.short	0x0000
        /*0012*/ 	.short	0x0070
        /*0014*/ 	.byte	0x00, 0xf0, 0x01, 0x1c


	//----- nvinfo : EIATTR_SPARSE_MMA_MASK
	.align		4
.L_23:
        /*0018*/ 	.byte	0x03, 0x50
        /*001a*/ 	.short	0x0000


	//----- nvinfo : EIATTR_MAXREG_COUNT
	.align		4
        /*001c*/ 	.byte	0x03, 0x1b
        /*001e*/ 	.short	0x00a8


	//----- nvinfo : EIATTR_NUM_BARRIERS
	.align		4
        /*0020*/ 	.byte	0x02, 0x4c
        /*0022*/ 	.byte	0x02
	.zero		1


	//----- nvinfo : EIATTR_EXTERNS
	.align		4
        /*0024*/ 	.byte	0x04, 0x0f
        /*0026*/ 	.short	(.L_25 - .L_24)


	//   ....[0]....
	.align		4
.L_24:
        /*0028*/ 	.word	index@(__assertfail)


	//----- nvinfo : EIATTR_MERCURY_ISA_VERSION
	.align		4
.L_25:
        /*002c*/ 	.byte	0x03, 0x5f
        /*002e*/ 	.short	0x0101


	//----- nvinfo : EIATTR_INT_WARP_WIDE_INSTR_OFFSETS
	.align		4
        /*0030*/ 	.byte	0x04, 0x31
        /*0032*/ 	.short	(.L_27 - .L_26)


	//   ....[0]....
.L_26:
        /*0034*/ 	.word	0x00000a40


	//   ....[1]....
        /*0038*/ 	.word	0x00000a50


	//   ....[2]....
        /*003c*/ 	.word	0x00000ad0


	//----- nvinfo : EIATTR_COOP_GROUP_MASK_REGIDS
	.align		4
.L_27:
        /*0040*/ 	.byte	0x04, 0x29
        /*0042*/ 	.short	(.L_29 - .L_28)


	//   ....[0]....
.L_28:
        /*0044*/ 	.word	0xffffffff


	//   ....[1]....
        /*0048*/ 	.word	0xffffffff


	//   ....[2]....
        /*004c*/ 	.word	0xffffffff


	//   ....[3]....
        /*0050*/ 	.word	0xffffffff


	//   ....[4]....
        /*0054*/ 	.word	0xffffffff


	//   ....[5]....
        /*0058*/ 	.word	0xffffffff


	//----- nvinfo : EIATTR_COOP_GROUP_INSTR_OFFSETS
	.align		4
.L_29:
        /*005c*/ 	.byte	0x04, 0x28
        /*005e*/ 	.short	(.L_31 - .L_30)


	//   ....[0]....
.L_30:
        /*0060*/ 	.word	0x00000070


	//   ....[1]....
        /*0064*/ 	.word	0x00000080


	//   ....[2]....
        /*0068*/ 	.word	0x00000440


	//   ....[3]....
        /*006c*/ 	.word	0x000007a0


	//   ....[4]....
        /*0070*/ 	.word	0x00000910


	//   ....[5]....
        /*0074*/ 	.word	0x00001710


	//----- nvinfo : EIATTR_REG_RECONFIG
	.align		4
.L_31:
        /*0078*/ 	.byte	0x01, 0x54
	.zero		2


	//----- nvinfo : EIATTR_SYSCALL_OFFSETS
	.align		4
        /*007c*/ 	.byte	0x04, 0x46
        /*007e*/ 	.short	(.L_33 - .L_32)


	//   ....[0]....
.L_32:
        /*0080*/ 	.word	0x00002b50


	//   ....[1]....
        /*0084*/ 	.word	0x00002c90


	//----- nvinfo : EIATTR_MBARRIER_INSTR_OFFSETS
	.align		4
.L_33:
        /*0088*/ 	.byte	0x04, 0x39
        /*008a*/ 	.short	(.L_35 - .L_34)


	//   ....[0]....
.L_34:
        /*008c*/ 	.word	0x00000560
        /*0090*/ 	.word	0x000000ff
        /*0094*/ 	.word	0x00000000
        /*0098*/ 	.short	0x0100
        /*009a*/ 	.byte	0x08
	.zero		1


	//   ....[1]....
        /*009c*/ 	.word	0x00000570
        /*00a0*/ 	.word	0x000000ff
        /*00a4*/ 	.word	0x00000088
        /*00a8*/ 	.short	0x0100
        /*00aa*/ 	.byte	0x08
	.zero		1


	//   ....[2]....
        /*00ac*/ 	.word	0x00000580
        /*00b0*/ 	.word	0x000000ff
        /*00b4*/ 	.word	0x00000008
        /*00b8*/ 	.short	0x0100
        /*00ba*/ 	.byte	0x08
	.zero		1


	//   ....[3]....
        /*00bc*/ 	.word	0x00000590
        /*00c0*/ 	.word	0x000000ff
        /*00c4*/ 	.word	0x00000090
        /*00c8*/ 	.short	0x0100
        /*00ca*/ 	.byte	0x08
	.zero		1


	//   ....[4]....
        /*00cc*/ 	.word	0x000005a0
        /*00d0*/ 	.word	0x000000ff
        /*00d4*/ 	.word	0x00000010
        /*00d8*/ 	.short	0x0100
        /*00da*/ 	.byte	0x08
	.zero		1


	//   ....[5]....
        /*00dc*/ 	.word	0x000005b0
        /*00e0*/ 	.word	0x000000ff
        /*00e4*/ 	.word	0x00000098
        /*00e8*/ 	.short	0x0100
        /*00ea*/ 	.byte	0x08
	.zero		1


	//   ....[6]....
        /*00ec*/ 	.word	0x000005c0
        /*00f0*/ 	.word	0x000000ff
        /*00f4*/ 	.word	0x00000018
        /*00f8*/ 	.short	0x0100
        /*00fa*/ 	.byte	0x08
	.zero		1


	//   ....[7]....
        /*00fc*/ 	.word	0x000005d0
        /*0100*/ 	.word	0x000000ff
        /*0104*/ 	.word	0x000000a0
        /*0108*/ 	.short	0x0100
        /*010a*/ 	.byte	0x08
	.zero		1


	//   ....[8]....
        /*010c*/ 	.word	0x000005e0
        /*0110*/ 	.word	0x000000ff
        /*0114*/ 	.word	0x00000020
        /*0118*/ 	.short	0x0100
        /*011a*/ 	.byte	0x08
	.zero		1


	//   ....[9]....
        /*011c*/ 	.word	0x000005f0
        /*0120*/ 	.word	0x000000ff
        /*0124*/ 	.word	0x000000a8
        /*0128*/ 	.short	0x0100
        /*012a*/ 	.byte	0x08
	.zero		1


	//   ....[10]....
        /*012c*/ 	.word	0x00000600
        /*0130*/ 	.word	0x000000ff
        /*0134*/ 	.word	0x00000028
        /*0138*/ 	.short	0x0100
        /*013a*/ 	.byte	0x08
	.zero		1


	//   ....[11]....
        /*013c*/ 	.word	0x00000610
        /*0140*/ 	.word	0x000000ff
        /*0144*/ 	.word	0x000000b0
        /*0148*/ 	.short	0x0100
        /*014a*/ 	.byte	0x08
	.zero		1


	//   ....[12]....
        /*014c*/ 	.word	0x00000620
        /*0150*/ 	.word	0x000000ff
        /*0154*/ 	.word	0x00000030
        /*0158*/ 	.short	0x0100
        /*015a*/ 	.byte	0x08
	.zero		1


	//   ....[13]....
        /*015c*/ 	.word	0x00000630
        /*0160*/ 	.word	0x000000ff
        /*0164*/ 	.word	0x000000b8
        /*0168*/ 	.short	0x0100
        /*016a*/ 	.byte	0x08
	.zero		1


	//   ....[14]....
        /*016c*/ 	.word	0x00000640
        /*0170*/ 	.word	0x000000ff
        /*0174*/ 	.word	0x00000038
        /*0178*/ 	.short	0x0100
        /*017a*/ 	.byte	0x08
	.zero		1


	//   ....[15]....
        /*017c*/ 	.word	0x00000650
        /*0180*/ 	.word	0x000000ff
        /*0184*/ 	.word	0x000000c0
        /*0188*/ 	.short	0x0100
        /*018a*/ 	.byte	0x08
	.zero		1


	//   ....[16]....
        /*018c*/ 	.word	0x00000660
        /*0190*/ 	.word	0x000000ff
        /*0194*/ 	.word	0x00000040
        /*0198*/ 	.short	0x0100
        /*019a*/ 	.byte	0x08
	.zero		1


	//   ....[17]....
        /*019c*/ 	.word	0x00000670
        /*01a0*/ 	.word	0x000000ff
        /*01a4*/ 	.word	0x000000c8
        /*01a8*/ 	.short	0x0100
        /*01aa*/ 	.byte	0x08
	.zero		1


	//   ....[18]....
        /*01ac*/ 	.word	0x00000680
        /*01b0*/ 	.word	0x000000ff
        /*01b4*/ 	.word	0x00000048
        /*01b8*/ 	.short	0x0100
        /*01ba*/ 	.byte	0x08
	.zero		1


	//   ....[19]....
        /*01bc*/ 	.word	0x00000690
        /*01c0*/ 	.word	0x000000ff
        /*01c4*/ 	.word	0x000000d0
        /*01c8*/ 	.short	0x0100
        /*01ca*/ 	.byte	0x08
	.zero		1


	//   ....[20]....
        /*01cc*/ 	.word	0x000006a0
        /*01d0*/ 	.word	0x000000ff
        /*01d4*/ 	.word	0x00000050
        /*01d8*/ 	.short	0x0100
        /*01da*/ 	.byte	0x08
	.zero		1


	//   ....[21]....
        /*01dc*/ 	.word	0x000006b0
        /*01e0*/ 	.word	0x000000ff
        /*01e4*/ 	.word	0x000000d8
        /*01e8*/ 	.short	0x0100
        /*01ea*/ 	.byte	0x08
	.zero		1


	//   ....[22]....
        /*01ec*/ 	.word	0x000006c0
        /*01f0*/ 	.word	0x000000ff
        /*01f4*/ 	.word	0x00000058
        /*01f8*/ 	.short	0x0100
        /*01fa*/ 	.byte	0x08
	.zero		1


	//   ....[23]....
        /*01fc*/ 	.word	0x000006d0
        /*0200*/ 	.word	0x000000ff
        /*0204*/ 	.word	0x000000e0
        /*0208*/ 	.short	0x0100
        /*020a*/ 	.byte	0x08
	.zero		1


	//   ....[24]....
        /*020c*/ 	.word	0x000006e0
        /*0210*/ 	.word	0x000000ff
        /*0214*/ 	.word	0x00000060
        /*0218*/ 	.short	0x0100
        /*021a*/ 	.byte	0x08
	.zero		1


	//   ....[25]....
        /*021c*/ 	.word	0x000006f0
        /*0220*/ 	.word	0x000000ff
        /*0224*/ 	.word	0x000000e8
        /*0228*/ 	.short	0x0100
        /*022a*/ 	.byte	0x08
	.zero		1


	//   ....[26]....
        /*022c*/ 	.word	0x00000700
        /*0230*/ 	.word	0x000000ff
        /*0234*/ 	.word	0x00000068
        /*0238*/ 	.short	0x0100
        /*023a*/ 	.byte	0x08
	.zero		1


	//   ....[27]....
        /*023c*/ 	.word	0x00000710
        /*0240*/ 	.word	0x000000ff
        /*0244*/ 	.word	0x000000f0
        /*0248*/ 	.short	0x0100
        /*024a*/ 	.byte	0x08
	.zero		1


	//   ....[28]....
        /*024c*/ 	.word	0x00000720
        /*0250*/ 	.word	0x000000ff
        /*0254*/ 	.word	0x00000070
        /*0258*/ 	.short	0x0100
        /*025a*/ 	.byte	0x08
	.zero		1


	//   ....[29]....
        /*025c*/ 	.word	0x00000730
        /*0260*/ 	.word	0x000000ff
        /*0264*/ 	.word	0x000000f8
        /*0268*/ 	.short	0x0100
        /*026a*/ 	.byte	0x08
	.zero		1


	//   ....[30]....
        /*026c*/ 	.word	0x00000740
        /*0270*/ 	.word	0x000000ff
        /*0274*/ 	.word	0x00000078
        /*0278*/ 	.short	0x0100
        /*027a*/ 	.byte	0x08
	.zero		1


	//   ....[31]....
        /*027c*/ 	.word	0x00000750
        /*0280*/ 	.word	0x000000ff
        /*0284*/ 	.word	0x00000100
        /*0288*/ 	.short	0x0100
        /*028a*/ 	.byte	0x08
	.zero		1


	//   ....[32]....
        /*028c*/ 	.word	0x00000760
        /*0290*/ 	.word	0x000000ff
        /*0294*/ 	.word	0x00000080
        /*0298*/ 	.short	0x0100
        /*029a*/ 	.byte	0x08
	.zero		1


	//   ....[33]....
        /*029c*/ 	.word	0x00000770
        /*02a0*/ 	.word	0x000000ff
        /*02a4*/ 	.word	0x00000108
        /*02a8*/ 	.short	0x0100
        /*02aa*/ 	.byte	0x08
	.zero		1


	//   ....[34]....
        /*02ac*/ 	.word	0x000008c0
        /*02b0*/ 	.word	0x000000ff
        /*02b4*/ 	.word	0x00000110
        /*02b8*/ 	.short	0x0100
        /*02ba*/ 	.byte	0x08
	.zero		1


	//   ....[35]....
        /*02bc*/ 	.word	0x000008d0
        /*02c0*/ 	.word	0x000000ff
        /*02c4*/ 	.word	0x00000120
        /*02c8*/ 	.short	0x0100
        /*02ca*/ 	.byte	0x08
	.zero		1


	//   ....[36]....
        /*02cc*/ 	.word	0x000008e0
        /*02d0*/ 	.word	0x000000ff
        /*02d4*/ 	.word	0x00000118
        /*02d8*/ 	.short	0x0100
        /*02da*/ 	.byte	0x08
	.zero		1


	//   ....[37]....
        /*02dc*/ 	.word	0x000008f0
        /*02e0*/ 	.word	0x000000ff
        /*02e4*/ 	.word	0x00000128
        /*02e8*/ 	.short	0x0100
        /*02ea*/ 	.byte	0x08
	.zero		1


	//   ....[38]....
        /*02ec*/ 	.word	0x00000b70
        /*02f0*/ 	.word	0x000000ff
        /*02f4*/ 	.word	0x00000130
        /*02f8*/ 	.short	0x0100
        /*02fa*/ 	.byte	0x08
	.zero		1


	//   ....[39]....
        /*02fc*/ 	.word	0x00000bd0
        /*0300*/ 	.word	0x000000ff
        /*0304*/ 	.word	0x00000138
        /*0308*/ 	.short	0x0100
        /*030a*/ 	.byte	0x08
	.zero		1


	//   ....[40]....
        /*030c*/ 	.word	0x00001a10
        /*0310*/ 	.word	0x000000ff
        /*0314*/ 	.word	0x00000000
        /*0318*/ 	.short	0x010a
        /*031a*/ 	.byte	0x05
	.zero		1


	//   ....[41]....
        /*031c*/ 	.word	0x00001a50
        /*0320*/ 	.word	0x000000ff
        /*0324*/ 	.word	0x00000000
        /*0328*/ 	.short	0x010a
        /*032a*/ 	.byte	0x05
	.zero		1


	//   ....[42]....
        /*032c*/ 	.word	0x00002070
        /*0330*/ 	.word	0x000000ff
        /*0334*/ 	.word	0x00000000
        /*0338*/ 	.short	0x010a
        /*033a*/ 	.byte	0x08
	.zero		1


	//   ....[43]....
        /*033c*/ 	.word	0x000020b0
        /*0340*/ 	.word	0x000000ff
        /*0344*/ 	.word	0x00000000
        /*0348*/ 	.short	0x010a
        /*034a*/ 	.byte	0x08
	.zero		1


	//   ....[44]....
        /*034c*/ 	.word	0x000024f0
        /*0350*/ 	.word	0x000000ff
        /*0354*/ 	.word	0x00000000
        /*0358*/ 	.short	0x0101
        /*035a*/ 	.byte	0x07
	.zero		1


	//   ....[45]....
        /*035c*/ 	.word	0x00002920
        /*0360*/ 	.word	0x000000ff
        /*0364*/ 	.word	0x00000000
        /*0368*/ 	.short	0x0101
        /*036a*/ 	.byte	0x05
	.zero		1


	//   ....[46]....
        /*036c*/ 	.word	0x00003550
        /*0370*/ 	.word	0x0000000e
        /*0374*/ 	.word	0x00000110
        /*0378*/ 	.short	0x010a
        /*037a*/ 	.byte	0x3f
	.zero		1


	//   ....[47]....
        /*037c*/ 	.word	0x000037f0
        /*0380*/ 	.word	0x00000005
        /*0384*/ 	.word	0x00000000
        /*0388*/ 	.short	0x0101
        /*038a*/ 	.byte	0x3f
	.zero		1


	//   ....[48]....
        /*038c*/ 	.word	0x00003ed0
        /*0390*/ 	.word	0x0000000e
        /*0394*/ 	.word	0x00000110
        /*0398*/ 	.short	0x010a
        /*039a*/ 	.byte	0x3f
	.zero		1


	//   ....[49]....
        /*039c*/ 	.word	0x00004110
        /*03a0*/ 	.word	0x00000005
        /*03a4*/ 	.word	0x00000000
        /*03a8*/ 	.short	0x0101
        /*03aa*/ 	.byte	0x3f
	.zero		1


	//   ....[50]....
        /*03ac*/ 	.word	0x000054a0
        /*03b0*/ 	.word	0x000000ff
        /*03b4*/ 	.word	0x00000138
        /*03b8*/ 	.short	0x010a
        /*03ba*/ 	.byte	0x04
	.zero		1


	//   ....[51]....
        /*03bc*/ 	.word	0x000058b0
        /*03c0*/ 	.word	0x000000ff
        /*03c4*/ 	.word	0x00000120
        /*03c8*/ 	.short	0x010a
        /*03ca*/ 	.byte	0x05
	.zero		1


	//   ....[52]....
        /*03cc*/ 	.word	0x000059a0
        /*03d0*/ 	.word	0x000000ff
        /*03d4*/ 	.word	0x00000110
        /*03d8*/ 	.short	0x010b
        /*03da*/ 	.byte	0x05
	.zero		1


	//   ....[53]....
        /*03dc*/ 	.word	0x00005a00
        /*03e0*/ 	.word	0x000000ff
        /*03e4*/ 	.word	0x00000000
        /*03e8*/ 	.short	0x0101
        /*03ea*/ 	.byte	0x04
	.zero		1


	//   ....[54]....
        /*03ec*/ 	.word	0x00005a30
        /*03f0*/ 	.word	0x000000ff
        /*03f4*/ 	.word	0x00000128
        /*03f8*/ 	.short	0x010a
        /*03fa*/ 	.byte	0x05
	.zero		1


	//   ....[55]....
        /*03fc*/ 	.word	0x00005b40
        /*0400*/ 	.word	0x000000ff
        /*0404*/ 	.word	0x00000118
        /*0408*/ 	.short	0x010b
        /*040a*/ 	.byte	0x05
	.zero		1


	//   ....[56]....
        /*040c*/ 	.word	0x00005c30
        /*0410*/ 	.word	0x000000ff
        /*0414*/ 	.word	0x00000000
        /*0418*/ 	.short	0x0101
        /*041a*/ 	.byte	0x04
	.zero		1


	//   ....[57]....
        /*041c*/ 	.word	0x00006280
        /*0420*/ 	.word	0x00000003
        /*0424*/ 	.word	0x00000120
        /*0428*/ 	.short	0x010a
        /*042a*/ 	.byte	0x3f
	.zero		1


	//   ....[58]....
        /*042c*/ 	.word	0x000062d0
        /*0430*/ 	.word	0x00000003
        /*0434*/ 	.word	0x00000128
        /*0438*/ 	.short	0x010a
        /*043a*/ 	.byte	0x3f
	.zero		1


	//   ....[59]....
        /*043c*/ 	.word	0x00006610
        /*0440*/ 	.word	0x00000015
        /*0444*/ 	.word	0x00000088
        /*0448*/ 	.short	0x010a
        /*044a*/ 	.byte	0x3f
	.zero		1


	//   ....[60]....
        /*044c*/ 	.word	0x00006970
        /*0450*/ 	.word	0x00000006
        /*0454*/ 	.word	0x00000138
        /*0458*/ 	.short	0x0101
        /*045a*/ 	.byte	0x3f
	.zero		1


	//   ....[61]....
        /*045c*/ 	.word	0x000070d0
        /*0460*/ 	.word	0x00000007
        /*0464*/ 	.word	0x00000000
        /*0468*/ 	.short	0x010a
        /*046a*/ 	.byte	0x3f
	.zero		1


	//   ....[62]....
        /*046c*/ 	.word	0x00007150
        /*0470*/ 	.word	0x00000009
        /*0474*/ 	.word	0x00000000
        /*0478*/ 	.short	0x010a
        /*047a*/ 	.byte	0x3f
	.zero		1


	//   ....[63]....
        /*047c*/ 	.word	0x000071e0
        /*0480*/ 	.word	0x00000006
        /*0484*/ 	.word	0x00000000
        /*0488*/ 	.short	0x010a
        /*048a*/ 	.byte	0x3f
	.zero		1


	//   ....[64]....
        /*048c*/ 	.word	0x00007270
        /*0490*/ 	.word	0x00000009
        /*0494*/ 	.word	0x00000000
        /*0498*/ 	.short	0x010a
        /*049a*/ 	.byte	0x3f
	.zero		1


	//   ....[65]....
        /*049c*/ 	.word	0x00007300
        /*04a0*/ 	.word	0x00000006
        /*04a4*/ 	.word	0x00000000
        /*04a8*/ 	.short	0x010a
        /*04aa*/ 	.byte	0x3f
	.zero		1


	//   ....[66]....
        /*04ac*/ 	.word	0x00007390
        /*04b0*/ 	.word	0x00000009
        /*04b4*/ 	.word	0x00000000
        /*04b8*/ 	.short	0x010a
        /*04ba*/ 	.byte	0x3f
	.zero		1


	//   ....[67]....
        /*04bc*/ 	.word	0x00007420
        /*04c0*/ 	.word	0x00000006
        /*04c4*/ 	.word	0x00000000
        /*04c8*/ 	.short	0x010a
        /*04ca*/ 	.byte	0x3f
	.zero		1


	//   ....[68]....
        /*04cc*/ 	.word	0x000074b0
        /*04d0*/ 	.word	0x00000009
        /*04d4*/ 	.word	0x00000000
        /*04d8*/ 	.short	0x010a
        /*04da*/ 	.byte	0x3f
	.zero		1


	//   ....[69]....
        /*04dc*/ 	.word	0x00007540
        /*04e0*/ 	.word	0x00000006
        /*04e4*/ 	.word	0x00000000
        /*04e8*/ 	.short	0x010a
        /*04ea*/ 	.byte	0x3f
	.zero		1


	//   ....[70]....
        /*04ec*/ 	.word	0x000075d0
        /*04f0*/ 	.word	0x00000009
        /*04f4*/ 	.word	0x00000000
        /*04f8*/ 	.short	0x010a
        /*04fa*/ 	.byte	0x3f
	.zero		1


	//   ....[71]....
        /*04fc*/ 	.word	0x00007660
        /*0500*/ 	.word	0x00000006
        /*0504*/ 	.word	0x00000000
        /*0508*/ 	.short	0x010a
        /*050a*/ 	.byte	0x3f
	.zero		1


	//   ....[72]....
        /*050c*/ 	.word	0x000076f0
        /*0510*/ 	.word	0x00000009
        /*0514*/ 	.word	0x00000000
        /*0518*/ 	.short	0x010a
        /*051a*/ 	.byte	0x3f
	.zero		1


	//   ....[73]....
        /*051c*/ 	.word	0x00007780
        /*0520*/ 	.word	0x00000006
        /*0524*/ 	.word	0x00000000
        /*0528*/ 	.short	0x010a
        /*052a*/ 	.byte	0x3f
	.zero		1


	//   ....[74]....
        /*052c*/ 	.word	0x00007810
        /*0530*/ 	.word	0x00000009
        /*0534*/ 	.word	0x00000000
        /*0538*/ 	.short	0x010a
        /*053a*/ 	.byte	0x3f
	.zero		1


	//   ....[75]....
        /*053c*/ 	.word	0x000078a0
        /*0540*/ 	.word	0x00000006
        /*0544*/ 	.word	0x00000000
        /*0548*/ 	.short	0x010a
        /*054a*/ 	.byte	0x3f
	.zero		1


	//   ....[76]....
        /*054c*/ 	.word	0x00007930
        /*0550*/ 	.word	0x00000009
        /*0554*/ 	.word	0x00000000
        /*0558*/ 	.short	0x010a
        /*055a*/ 	.byte	0x3f
	.zero		1


	//   ....[77]....
        /*055c*/ 	.word	0x000079c0
        /*0560*/ 	.word	0x00000003
        /*0564*/ 	.word	0x00000000
        /*0568*/ 	.short	0x010a
        /*056a*/ 	.byte	0x3f
	.zero		1


	//   ....[78]....
        /*056c*/ 	.word	0x00007a30
        /*0570*/ 	.word	0x00000003
        /*0574*/ 	.word	0x00000000
        /*0578*/ 	.short	0x010a
        /*057a*/ 	.byte	0x3f
	.zero		1


	//   ....[79]....
        /*057c*/ 	.word	0x00007a90
        /*0580*/ 	.word	0x00000004
        /*0584*/ 	.word	0x00000000
        /*0588*/ 	.short	0x010a
        /*058a*/ 	.byte	0x3f
	.zero		1


	//   ....[80]....
        /*058c*/ 	.word	0x00007ae0
        /*0590*/ 	.word	0x0000000e
        /*0594*/ 	.word	0x00000110
        /*0598*/ 	.short	0x010a
        /*059a*/ 	.byte	0x3f
	.zero		1


	//   ....[81]....
        /*059c*/ 	.word	0x00007b30
        /*05a0*/ 	.word	0x0000000e
        /*05a4*/ 	.word	0x00000110
        /*05a8*/ 	.short	0x010a
        /*05aa*/ 	.byte	0x3f
	.zero		1


	//   ....[82]....
        /*05ac*/ 	.word	0x00007b90
        /*05b0*/ 	.word	0x0000000a
        /*05b4*/ 	.word	0x00000138
        /*05b8*/ 	.short	0x010a
        /*05ba*/ 	.byte	0x3f
	.zero		1


	//   ....[83]....
        /*05bc*/ 	.word	0x00007bf0
        /*05c0*/ 	.word	0x00000005
        /*05c4*/ 	.word	0x00000120
        /*05c8*/ 	.short	0x010a
        /*05ca*/ 	.byte	0x3f
	.zero		1


	//   ....[84]....
        /*05cc*/ 	.word	0x00007c50
        /*05d0*/ 	.word	0x00000005
        /*05d4*/ 	.word	0x00000128
        /*05d8*/ 	.short	0x010a
        /*05da*/ 	.byte	0x3f
	.zero		1


	//   ....[85]....
        /*05dc*/ 	.word	0x00007ca0
        /*05e0*/ 	.word	0x00000003
        /*05e4*/ 	.word	0x00000120
        /*05e8*/ 	.short	0x010a
        /*05ea*/ 	.byte	0x3f
	.zero		1


	//   ....[86]....
        /*05ec*/ 	.word	0x00007d70
        /*05f0*/ 	.word	0x00000015
        /*05f4*/ 	.word	0x00000088
        /*05f8*/ 	.short	0x010a
        /*05fa*/ 	.byte	0x3f
	.zero		1


	//   ....[87]....
        /*05fc*/ 	.word	0x00007e40
        /*0600*/ 	.word	0x00000007
        /*0604*/ 	.word	0x00000000
        /*0608*/ 	.short	0x010a
        /*060a*/ 	.byte	0x3f
	.zero		1


	//   ....[88]....
        /*060c*/ 	.word	0x00007e90
        /*0610*/ 	.word	0x00000009
        /*0614*/ 	.word	0x00000000
        /*0618*/ 	.short	0x010a
        /*061a*/ 	.byte	0x3f
	.zero		1


	//   ....[89]....
        /*061c*/ 	.word	0x00007ee0
        /*0620*/ 	.word	0x00000006
        /*0624*/ 	.word	0x00000000
        /*0628*/ 	.short	0x010a
        /*062a*/ 	.byte	0x3f
	.zero		1


	//   ....[90]....
        /*062c*/ 	.word	0x00007f30
        /*0630*/ 	.word	0x00000009
        /*0634*/ 	.word	0x00000000
        /*0638*/ 	.short	0x010a
        /*063a*/ 	.byte	0x3f
	.zero		1


	//   ....[91]....
        /*063c*/ 	.word	0x00007f80
        /*0640*/ 	.word	0x00000006
        /*0644*/ 	.word	0x00000000
        /*0648*/ 	.short	0x010a
        /*064a*/ 	.byte	0x3f
	.zero		1


	//   ....[92]....
        /*064c*/ 	.word	0x00007fd0
        /*0650*/ 	.word	0x00000009
        /*0654*/ 	.word	0x00000000
        /*0658*/ 	.short	0x010a
        /*065a*/ 	.byte	0x3f
	.zero		1


	//   ....[93]....
        /*065c*/ 	.word	0x00008020
        /*0660*/ 	.word	0x00000006
        /*0664*/ 	.word	0x00000000
        /*0668*/ 	.short	0x010a
        /*066a*/ 	.byte	0x3f
	.zero		1


	//   ....[94]....
        /*066c*/ 	.word	0x00008070
        /*0670*/ 	.word	0x00000009
        /*0674*/ 	.word	0x00000000
        /*0678*/ 	.short	0x010a
        /*067a*/ 	.byte	0x3f
	.zero		1


	//   ....[95]....
        /*067c*/ 	.word	0x000080c0
        /*0680*/ 	.word	0x00000006
        /*0684*/ 	.word	0x00000000
        /*0688*/ 	.short	0x010a
        /*068a*/ 	.byte	0x3f
	.zero		1


	//   ....[96]....
        /*068c*/ 	.word	0x00008110
        /*0690*/ 	.word	0x00000009
        /*0694*/ 	.word	0x00000000
        /*0698*/ 	.short	0x010a
        /*069a*/ 	.byte	0x3f
	.zero		1


	//   ....[97]....
        /*069c*/ 	.word	0x00008160
        /*06a0*/ 	.word	0x00000006
        /*06a4*/ 	.word	0x00000000
        /*06a8*/ 	.short	0x010a
        /*06aa*/ 	.byte	0x3f
	.zero		1


	//   ....[98]....
        /*06ac*/ 	.word	0x000081b0
        /*06b0*/ 	.word	0x00000009
        /*06b4*/ 	.word	0x00000000
        /*06b8*/ 	.short	0x010a
        /*06ba*/ 	.byte	0x3f
	.zero		1


	//   ....[99]....
        /*06bc*/ 	.word	0x00008200
        /*06c0*/ 	.word	0x00000006
        /*06c4*/ 	.word	0x00000000
        /*06c8*/ 	.short	0x010a
        /*06ca*/ 	.byte	0x3f
	.zero		1


	//   ....[100]....
        /*06cc*/ 	.word	0x00008250
        /*06d0*/ 	.word	0x00000009
        /*06d4*/ 	.word	0x00000000
        /*06d8*/ 	.short	0x010a
        /*06da*/ 	.byte	0x3f
	.zero		1


	//   ....[101]....
        /*06dc*/ 	.word	0x000082a0
        /*06e0*/ 	.word	0x00000006
        /*06e4*/ 	.word	0x00000000
        /*06e8*/ 	.short	0x010a
        /*06ea*/ 	.byte	0x3f
	.zero		1


	//   ....[102]....
        /*06ec*/ 	.word	0x000082f0
        /*06f0*/ 	.word	0x00000009
        /*06f4*/ 	.word	0x00000000
        /*06f8*/ 	.short	0x010a
        /*06fa*/ 	.byte	0x3f
	.zero		1


	//----- nvinfo : EIATTR_NUM_MBARRIERS
	.align		4
.L_35:
        /*06fc*/ 	.byte	0x03, 0x38
        /*06fe*/ 	.short	0x0028


	//----- nvinfo : EIATTR_EXIT_INSTR_OFFSETS
	.align		4
        /*0700*/ 	.byte	0x04, 0x1c
        /*0702*/ 	.short	(.L_37 - .L_36)


	//   ....[0]....
.L_36:
        /*0704*/ 	.word	0x00000c70


	//   ....[1]....
        /*0708*/ 	.word	0x00001490


	//   ....[2]....
        /*070c*/ 	.word	0x00004dd0


	//   ....[3]....
        /*0710*/ 	.word	0x00005400


	//   ....[4]....
        /*0714*/ 	.word	0x00005430


	//   ....[5]....
        /*0718*/ 	.word	0x00006320


	//   ....[6]....
        /*071c*/ 	.word	0x00007a10


	//----- nvinfo : EIATTR_MAX_THREADS
	.align		4
.L_37:
        /*0720*/ 	.byte	0x04, 0x05
        /*0722*/ 	.short	(.L_39 - .L_38)
.L_38:
        /*0724*/ 	.word	0x00000180
        /*0728*/ 	.word	0x00000001
        /*072c*/ 	.word	0x00000001


	//----- nvinfo : EIATTR_CRS_STACK_SIZE
	.align		4
.L_39:
        /*0730*/ 	.byte	0x04, 0x1e
        /*0732*/ 	.short	(.L_41 - .L_40)
.L_40:
        /*0734*/ 	.word	0x00000000


	//----- nvinfo : EIATTR_CBANK_PARAM_SIZE
	.align		4
.L_41:
        /*0738*/ 	.byte	0x03, 0x19
        /*073a*/ 	.short	0x0770


	//----- nvinfo : EIATTR_PARAM_CBANK
	.align		4
        /*073c*/ 	.byte	0x04, 0x0a
        /*073e*/ 	.short	(.L_43 - .L_42)
	.align		4
.L_42:
        /*0740*/ 	.word	index@(.nv.constant0._ZN7cutlass13device_kernelINS_4gemm6kernel13GemmUniversalIN4cute5tupleIJiiiiEEENS1_10collective13CollectiveMmaINS1_37MainloopSm90TmaGmmaWarpSpecializedFP8ILi17ENS5_IJNS4_1CILi1EEESB_SB_EEENS1_35KernelTmaWarpSpecializedCooperativeEEENS5_IJNSA_ILi128EEENSA_ILi64EEESG_EEENS_12float_e4m3_tENS5_IJlSB_lEEESI_SJ_NS4_8TiledMMAINS4_8MMA_AtomIJNS4_4SM904GMMA30MMA_64x64x32_F32E4M3E4M3_SS_TNILNSN_7ScaleInE1ELSP_1EEEEEENS4_6LayoutINS5_IJNSA_ILi2EEESB_SB_EEENS5_IJSB_NSA_ILi0EEESV_EEEEENS5_IJNS4_10UnderscoreESY_SY_EEEEENS4_13SM90_TMA_LOADENS4_14ComposedLayoutINS4_7SwizzleILi2ELi4ELi3EEENS4_18smem_ptr_flag_bitsILi8EEENSS_INS5_IJNSA_ILi8EEESG_EEENS5_IJSG_SB_EEEEEEEvNS4_8identityES11_S1B_vS1C_EENS_8epilogue10collective18CollectiveEpilogueINS1E_22Sm90TmaWarpSpecializedILi2ELi2ELi16ELb0ELb0EEEJSH_NS5_IJSF_NSA_ILi32EEEEEESI_SJ_SI_SJ_NS1E_6fusion15FusionCallbacksIS1I_NS1L_23LinCombPerRowBiasEltActINS1E_6thread4ReLuESI_fSI_SI_fLi16ELNS_15FloatRoundStyleE2EEESH_S1K_JEEES11_NS12_INS13_ILi1ELi4ELi3EEES16_NSS_INS5_IJS17_S1J_EEENS5_IJS1J_SB_EEEEEEENS4_39AutoVectorizingCopyWithAssumedAlignmentILi128EEENS4_14SM90_TMA_STOREES1X_S1Z_NS4_9Copy_AtomIJNS4_17SM90_U32x4_STSM_NENS_6half_tEEEEvEEEvvEEEEvNT_6ParamsE)
        /*0744*/ 	.short	0x0210
        /*0746*/ 	.short	0x0770


	//----- nvinfo : EIATTR_SW_WAR
	.align		4
.L_43:
        /*0748*/ 	.byte	0x04, 0x36
        /*074a*/ 	.short	(.L_45 - .L_44)
.L_44:
        /*074c*/ 	.word	0x00000008
.L_45:


//--------------------- .nv.callgraph             --------------------------
	.section	.nv.callgraph,"",@"SHT_CUDA_CALLGRAPH"
	.align	4
	.sectionentsize	8
	.align		4
        /*0000*/ 	.word	0x00000000
	.align		4
        /*0004*/ 	.word	0xffffffff
	.align		4
        /*0008*/ 	.word	index@(_ZN7cutlass13device_kernelINS_4gemm6kernel13GemmUniversalIN4cute5tupleIJiiiiEEENS1_10collective13CollectiveMmaINS1_37MainloopSm90TmaGmmaWarpSpecializedFP8ILi17ENS5_IJNS4_1CILi1EEESB_SB_EEENS1_35KernelTmaWarpSpecializedCooperativeEEENS5_IJNSA_ILi128EEENSA_ILi64EEESG_EEENS_12float_e4m3_tENS5_IJlSB_lEEESI_SJ_NS4_8TiledMMAINS4_8MMA_AtomIJNS4_4SM904GMMA30MMA_64x64x32_F32E4M3E4M3_SS_TNILNSN_7ScaleInE1ELSP_1EEEEEENS4_6LayoutINS5_IJNSA_ILi2EEESB_SB_EEENS5_IJSB_NSA_ILi0EEESV_EEEEENS5_IJNS4_10UnderscoreESY_SY_EEEEENS4_13SM90_TMA_LOADENS4_14ComposedLayoutINS4_7SwizzleILi2ELi4ELi3EEENS4_18smem_ptr_flag_bitsILi8EEENSS_INS5_IJNSA_ILi8EEESG_EEENS5_IJSG_SB_EEEEEEEvNS4_8identityES11_S1B_vS1C_EENS_8epilogue10collective18CollectiveEpilogueINS1E_22Sm90TmaWarpSpecializedILi2ELi2ELi16ELb0ELb0EEEJSH_NS5_IJSF_NSA_ILi32EEEEEESI_SJ_SI_SJ_NS1E_6fusion15FusionCallbacksIS1I_NS1L_23LinCombPerRowBiasEltActINS1E_6thread4ReLuESI_fSI_SI_fLi16ELNS_15FloatRoundStyleE2EEESH_S1K_JEEES11_NS12_INS13_ILi1ELi4ELi3EEES16_NSS_INS5_IJS17_S1J_EEENS5_IJS1J_SB_EEEEEEENS4_39AutoVectorizingCopyWithAssumedAlignmentILi128EEENS4_14SM90_TMA_STOREES1X_S1Z_NS4_9Copy_AtomIJNS4_17SM90_U32x4_STSM_NENS_6half_tEEEEvEEEvvEEEEvNT_6ParamsE)
	.align		4
        /*000c*/ 	.word	index@(__assertfail)
	.align		4
        /*0010*/ 	.word	0x00000000
	.align		4
        /*0014*/ 	.word	0xfffffffe
	.align		4
        /*0018*/ 	.word	0x00000000
	.align		4
        /*001c*/ 	.word	0xfffffffd
	.align		4
        /*0020*/ 	.word	0x00000000
	.align		4
        /*0024*/ 	.word	0xfffffffc


//--------------------- .nv.constant4             --------------------------
	.section	.nv.constant4,"a",@progbits
	.align	8
	.align		8
.nv.constant4:
        /*0000*/ 	.dword	__assertfail
	.align		8
        /*0008*/ 	.dword	__unnamed_1
	.align		8
        /*0010*/ 	.dword	_ZN39_INTERNAL_7f7113ac_4_k_cu_bc87e728_26374cuda3std3__45__cpo5beginE
	.align		8
        /*0018*/ 	.dword	_ZN39_INTERNAL_7f7113ac_4_k_cu_bc87e728_26374cuda3std3__45__cpo3endE
	.align		8
        /*0020*/ 	.dword	_ZN39_INTERNAL_7f7113ac_4_k_cu_bc87e728_26374cuda3std3__45__cpo6cbeginE
	.align		8
        /*0028*/ 	.dword	_ZN39_INTERNAL_7f7113ac_4_k_cu_bc87e728_26374cuda3std3__45__cpo4cendE
	.align		8
        /*0030*/ 	.dword	_ZN39_INTERNAL_7f7113ac_4_k_cu_bc87e728_26374cuda3std3__441_GLOBAL__N__7f7113ac_4_k_cu_bc87e728_26376ignoreE
	.align		8
        /*0038*/ 	.dword	_ZN39_INTERNAL_7f7113ac_4_k_cu_bc87e728_26374cuda3std3__419piecewise_constructE
	.align		8
        /*0040*/ 	.dword	_ZN39_INTERNAL_7f7113ac_4_k_cu_bc87e728_26374cuda3std3__48in_placeE
	.align		8
        /*0048*/ 	.dword	_ZN39_INTERNAL_7f7113ac_4_k_cu_bc87e728_26374cuda3std6ranges3__45__cpo4swapE
	.align		8
        /*0050*/ 	.dword	_ZN39_INTERNAL_7f7113ac_4_k_cu_bc87e728_26374cuda3std6ranges3__45__cpo9iter_moveE
	.align		8
        /*0058*/ 	.dword	_ZN39_INTERNAL_7f7113ac_4_k_cu_bc87e728_26374cute7productE
	.align		8
        /*0060*/ 	.dword	_ZN39_INTERNAL_7f7113ac_4_k_cu_bc87e728_26374cute1_E
	.align		8
        /*0068*/ 	.dword	$str$24
	.align		8
        /*0070*/ 	.dword	$str$25


//--------------------- .text._ZN7cutlass13device_kernelINS_4gemm6kernel13GemmUniversalIN4cute5tupleIJiiiiEEENS1_10collective13CollectiveMmaINS1_37MainloopSm90TmaGmmaWarpSpecializedFP8ILi17ENS5_IJNS4_1CILi1EEESB_SB_EEENS1_35KernelTmaWarpSpecializedCooperativeEEENS5_IJNSA_ILi128EEENSA_ILi64EEESG_EEENS_12float_e4m3_tENS5_IJlSB_lEEESI_SJ_NS4_8TiledMMAINS4_8MMA_AtomIJNS4_4SM904GMMA30MMA_64x64x32_F32E4M3E4M3_SS_TNILNSN_7ScaleInE1ELSP_1EEEEEENS4_6LayoutINS5_IJNSA_ILi2EEESB_SB_EEENS5_IJSB_NSA_ILi0EEESV_EEEEENS5_IJNS4_10UnderscoreESY_SY_EEEEENS4_13SM90_TMA_LOADENS4_14ComposedLayoutINS4_7SwizzleILi2ELi4ELi3EEENS4_18smem_ptr_flag_bitsILi8EEENSS_INS5_IJNSA_ILi8EEESG_EEENS5_IJSG_SB_EEEEEEEvNS4_8identityES11_S1B_vS1C_EENS_8epilogue10collective18CollectiveEpilogueINS1E_22Sm90TmaWarpSpecializedILi2ELi2ELi16ELb0ELb0EEEJSH_NS5_IJSF_NSA_ILi32EEEEEESI_SJ_SI_SJ_NS1E_6fusion15FusionCallbacksIS1I_NS1L_23LinCombPerRowBiasEltActINS1E_6thread4ReLuESI_fSI_SI_fLi16ELNS_15FloatRoundStyleE2EEESH_S1K_JEEES11_NS12_INS13_ILi1ELi4ELi3EEES16_NSS_INS5_IJS17_S1J_EEENS5_IJS1J_SB_EEEEEEENS4_39AutoVectorizingCopyWithAssumedAlignmentILi128EEENS4_14SM90_TMA_STOREES1X_S1Z_NS4_9Copy_AtomIJNS4_17SM90_U32x4_STSM_NENS_6half_tEEEEvEEEvvEEEEvNT_6ParamsE --------------------------
	.section	.text._ZN7cutlass13device_kernelINS_4gemm6kernel13GemmUniversalIN4cute5tupleIJiiiiEEENS1_10collective13CollectiveMmaINS1_37MainloopSm90TmaGmmaWarpSpecializedFP8ILi17ENS5_IJNS4_1CILi1EEESB_SB_EEENS1_35KernelTmaWarpSpecializedCooperativeEEENS5_IJNSA_ILi128EEENSA_ILi64EEESG_EEENS_12float_e4m3_tENS5_IJlSB_lEEESI_SJ_NS4_8TiledMMAINS4_8MMA_AtomIJNS4_4SM904GMMA30MMA_64x64x32_F32E4M3E4M3_SS_TNILNSN_7ScaleInE1ELSP_1EEEEEENS4_6LayoutINS5_IJNSA_ILi2EEESB_SB_EEENS5_IJSB_NSA_ILi0EEESV_EEEEENS5_IJNS4_10UnderscoreESY_SY_EEEEENS4_13SM90_TMA_LOADENS4_14ComposedLayoutINS4_7SwizzleILi2ELi4ELi3EEENS4_18smem_ptr_flag_bitsILi8EEENSS_INS5_IJNSA_ILi8EEESG_EEENS5_IJSG_SB_EEEEEEEvNS4_8identityES11_S1B_vS1C_EENS_8epilogue10collective18CollectiveEpilogueINS1E_22Sm90TmaWarpSpecializedILi2ELi2ELi16ELb0ELb0EEEJSH_NS5_IJSF_NSA_ILi32EEEEEESI_SJ_SI_SJ_NS1E_6fusion15FusionCallbacksIS1I_NS1L_23LinCombPerRowBiasEltActINS1E_6thread4ReLuESI_fSI_SI_fLi16ELNS_15FloatRoundStyleE2EEESH_S1K_JEEES11_NS12_INS13_ILi1ELi4ELi3EEES16_NSS_INS5_IJS17_S1J_EEENS5_IJS1J_SB_EEEEEEENS4_39AutoVectorizingCopyWithAssumedAlignmentILi128EEENS4_14SM90_TMA_STOREES1X_S1Z_NS4_9Copy_AtomIJNS4_17SM90_U32x4_STSM_NENS_6half_tEEEEvEEEvvEEEEvNT_6ParamsE,"ax",@progbits
	.align	128
.text._ZN7cutlass13device_kernelINS_4gemm6kernel13GemmUniversalIN4cute5tupleIJiiiiEEENS1_10collective13CollectiveMmaINS1_37MainloopSm90TmaGmmaWarpSpecializedFP8ILi17ENS5_IJNS4_1CILi1EEESB_SB_EEENS1_35KernelTmaWarpSpecializedCooperativeEEENS5_IJNSA_ILi128EEENSA_ILi64EEESG_EEENS_12float_e4m3_tENS5_IJlSB_lEEESI_SJ_NS4_8TiledMMAINS4_8MMA_AtomIJNS4_4SM904GMMA30MMA_64x64x32_F32E4M3E4M3_SS_TNILNSN_7ScaleInE1ELSP_1EEEEEENS4_6LayoutINS5_IJNSA_ILi2EEESB_SB_EEENS5_IJSB_NSA_ILi0EEESV_EEEEENS5_IJNS4_10UnderscoreESY_SY_EEEEENS4_13SM90_TMA_LOADENS4_14ComposedLayoutINS4_7SwizzleILi2ELi4ELi3EEENS4_18smem_ptr_flag_bitsILi8EEENSS_INS5_IJNSA_ILi8EEESG_EEENS5_IJSG_SB_EEEEEEEvNS4_8identityES11_S1B_vS1C_EENS_8epilogue10collective18CollectiveEpilogueINS1E_22Sm90TmaWarpSpecializedILi2ELi2ELi16ELb0ELb0EEEJSH_NS5_IJSF_NSA_ILi32EEEEEESI_SJ_SI_SJ_NS1E_6fusion15FusionCallbacksIS1I_NS1L_23LinCombPerRowBiasEltActINS1E_6thread4ReLuESI_fSI_SI_fLi16ELNS_15FloatRoundStyleE2EEESH_S1K_JEEES11_NS12_INS13_ILi1ELi4ELi3EEES16_NSS_INS5_IJS17_S1J_EEENS5_IJS1J_SB_EEEEEEENS4_39AutoVectorizingCopyWithAssumedAlignmentILi128EEENS4_14SM90_TMA_STOREES1X_S1Z_NS4_9Copy_AtomIJNS4_17SM90_U32x4_STSM_NENS_6half_tEEEEvEEEvvEEEEvNT_6ParamsE:
        .type           _ZN7cutlass13device_kernelINS_4gemm6kernel13GemmUniversalIN4cute5tupleIJiiiiEEENS1_10collective13CollectiveMmaINS1_37MainloopSm90TmaGmmaWarpSpecializedFP8ILi17ENS5_IJNS4_1CILi1EEESB_SB_EEENS1_35KernelTmaWarpSpecializedCooperativeEEENS5_IJNSA_ILi128EEENSA_ILi64EEESG_EEENS_12float_e4m3_tENS5_IJlSB_lEEESI_SJ_NS4_8TiledMMAINS4_8MMA_AtomIJNS4_4SM904GMMA30MMA_64x64x32_F32E4M3E4M3_SS_TNILNSN_7ScaleInE1ELSP_1EEEEEENS4_6LayoutINS5_IJNSA_ILi2EEESB_SB_EEENS5_IJSB_NSA_ILi0EEESV_EEEEENS5_IJNS4_10UnderscoreESY_SY_EEEEENS4_13SM90_TMA_LOADENS4_14ComposedLayoutINS4_7SwizzleILi2ELi4ELi3EEENS4_18smem_ptr_flag_bitsILi8EEENSS_INS5_IJNSA_ILi8EEESG_EEENS5_IJSG_SB_EEEEEEEvNS4_8identityES11_S1B_vS1C_EENS_8epilogue10collective18CollectiveEpilogueINS1E_22Sm90TmaWarpSpecializedILi2ELi2ELi16ELb0ELb0EEEJSH_NS5_IJSF_NSA_ILi32EEEEEESI_SJ_SI_SJ_NS1E_6fusion15FusionCallbacksIS1I_NS1L_23LinCombPerRowBiasEltActINS1E_6thread4ReLuESI_fSI_SI_fLi16ELNS_15FloatRoundStyleE2EEESH_S1K_JEEES11_NS12_INS13_ILi1ELi4ELi3EEES16_NSS_INS5_IJS17_S1J_EEENS5_IJS1J_SB_EEEEEEENS4_39AutoVectorizingCopyWithAssumedAlignmentILi128EEENS4_14SM90_TMA_STOREES1X_S1Z_NS4_9Copy_AtomIJNS4_17SM90_U32x4_STSM_NENS_6half_tEEEEvEEEvvEEEEvNT_6ParamsE,@function
        .size           _ZN7cutlass13device_kernelINS_4gemm6kernel13GemmUniversalIN4cute5tupleIJiiiiEEENS1_10collective13CollectiveMmaINS1_37MainloopSm90TmaGmmaWarpSpecializedFP8ILi17ENS5_IJNS4_1CILi1EEESB_SB_EEENS1_35KernelTmaWarpSpecializedCooperativeEEENS5_IJNSA_ILi128EEENSA_ILi64EEESG_EEENS_12float_e4m3_tENS5_IJlSB_lEEESI_SJ_NS4_8TiledMMAINS4_8MMA_AtomIJNS4_4SM904GMMA30MMA_64x64x32_F32E4M3E4M3_SS_TNILNSN_7ScaleInE1ELSP_1EEEEEENS4_6LayoutINS5_IJNSA_ILi2EEESB_SB_EEENS5_IJSB_NSA_ILi0EEESV_EEEEENS5_IJNS4_10UnderscoreESY_SY_EEEEENS4_13SM90_TMA_LOADENS4_14ComposedLayoutINS4_7SwizzleILi2ELi4ELi3EEENS4_18smem_ptr_flag_bitsILi8EEENSS_INS5_IJNSA_ILi8EEESG_EEENS5_IJSG_SB_EEEEEEEvNS4_8identityES11_S1B_vS1C_EENS_8epilogue10collective18CollectiveEpilogueINS1E_22Sm90TmaWarpSpecializedILi2ELi2ELi16ELb0ELb0EEEJSH_NS5_IJSF_NSA_ILi32EEEEEESI_SJ_SI_SJ_NS1E_6fusion15FusionCallbacksIS1I_NS1L_23LinCombPerRowBiasEltActINS1E_6thread4ReLuESI_fSI_SI_fLi16ELNS_15FloatRoundStyleE2EEESH_S1K_JEEES11_NS12_INS13_ILi1ELi4ELi3EEES16_NSS_INS5_IJS17_S1J_EEENS5_IJS1J_SB_EEEEEEENS4_39AutoVectorizingCopyWithAssumedAlignmentILi128EEENS4_14SM90_TMA_STOREES1X_S1Z_NS4_9Copy_AtomIJNS4_17SM90_U32x4_STSM_NENS_6half_tEEEEvEEEvvEEEEvNT_6ParamsE,(.L_x_172 - _ZN7cutlass13device_kernelINS_4gemm6kernel13GemmUniversalIN4cute5tupleIJiiiiEEENS1_10collective13CollectiveMmaINS1_37MainloopSm90TmaGmmaWarpSpecializedFP8ILi17ENS5_IJNS4_1CILi1EEESB_SB_EEENS1_35KernelTmaWarpSpecializedCooperativeEEENS5_IJNSA_ILi128EEENSA_ILi64EEESG_EEENS_12float_e4m3_tENS5_IJlSB_lEEESI_SJ_NS4_8TiledMMAINS4_8MMA_AtomIJNS4_4SM904GMMA30MMA_64x64x32_F32E4M3E4M3_SS_TNILNSN_7ScaleInE1ELSP_1EEEEEENS4_6LayoutINS5_IJNSA_ILi2EEESB_SB_EEENS5_IJSB_NSA_ILi0EEESV_EEEEENS5_IJNS4_10UnderscoreESY_SY_EEEEENS4_13SM90_TMA_LOADENS4_14ComposedLayoutINS4_7SwizzleILi2ELi4ELi3EEENS4_18smem_ptr_flag_bitsILi8EEENSS_INS5_IJNSA_ILi8EEESG_EEENS5_IJSG_SB_EEEEEEEvNS4_8identityES11_S1B_vS1C_EENS_8epilogue10collective18CollectiveEpilogueINS1E_22Sm90TmaWarpSpecializedILi2ELi2ELi16ELb0ELb0EEEJSH_NS5_IJSF_NSA_ILi32EEEEEESI_SJ_SI_SJ_NS1E_6fusion15FusionCallbacksIS1I_NS1L_23LinCombPerRowBiasEltActINS1E_6thread4ReLuESI_fSI_SI_fLi16ELNS_15FloatRoundStyleE2EEESH_S1K_JEEES11_NS12_INS13_ILi1ELi4ELi3EEES16_NSS_INS5_IJS17_S1J_EEENS5_IJS1J_SB_EEEEEEENS4_39AutoVectorizingCopyWithAssumedAlignmentILi128EEENS4_14SM90_TMA_STOREES1X_S1Z_NS4_9Copy_AtomIJNS4_17SM90_U32x4_STSM_NENS_6half_tEEEEvEEEvvEEEEvNT_6ParamsE)
        .other          _ZN7cutlass13device_kernelINS_4gemm6kernel13GemmUniversalIN4cute5tupleIJiiiiEEENS1_10collective13CollectiveMmaINS1_37MainloopSm90TmaGmmaWarpSpecializedFP8ILi17ENS5_IJNS4_1CILi1EEESB_SB_EEENS1_35KernelTmaWarpSpecializedCooperativeEEENS5_IJNSA_ILi128EEENSA_ILi64EEESG_EEENS_12float_e4m3_tENS5_IJlSB_lEEESI_SJ_NS4_8TiledMMAINS4_8MMA_AtomIJNS4_4SM904GMMA30MMA_64x64x32_F32E4M3E4M3_SS_TNILNSN_7ScaleInE1ELSP_1EEEEEENS4_6LayoutINS5_IJNSA_ILi2EEESB_SB_EEENS5_IJSB_NSA_ILi0EEESV_EEEEENS5_IJNS4_10UnderscoreESY_SY_EEEEENS4_13SM90_TMA_LOADENS4_14ComposedLayoutINS4_7SwizzleILi2ELi4ELi3EEENS4_18smem_ptr_flag_bitsILi8EEENSS_INS5_IJNSA_ILi8EEESG_EEENS5_IJSG_SB_EEEEEEEvNS4_8identityES11_S1B_vS1C_EENS_8epilogue10collective18CollectiveEpilogueINS1E_22Sm90TmaWarpSpecializedILi2ELi2ELi16ELb0ELb0EEEJSH_NS5_IJSF_NSA_ILi32EEEEEESI_SJ_SI_SJ_NS1E_6fusion15FusionCallbacksIS1I_NS1L_23LinCombPerRowBiasEltActINS1E_6thread4ReLuESI_fSI_SI_fLi16ELNS_15FloatRoundStyleE2EEESH_S1K_JEEES11_NS12_INS13_ILi1ELi4ELi3EEES16_NSS_INS5_IJS17_S1J_EEENS5_IJS1J_SB_EEEEEEENS4_39AutoVectorizingCopyWithAssumedAlignmentILi128EEENS4_14SM90_TMA_STOREES1X_S1Z_NS4_9Copy_AtomIJNS4_17SM90_U32x4_STSM_NENS_6half_tEEEEvEEEvvEEEEvNT_6ParamsE,@"STO_CUDA_ENTRY STV_DEFAULT"
_ZN7cutlass13device_kernelINS_4gemm6kernel13GemmUniversalIN4cute5tupleIJiiiiEEENS1_10collective13CollectiveMmaINS1_37MainloopSm90TmaGmmaWarpSpecializedFP8ILi17ENS5_IJNS4_1CILi1EEESB_SB_EEENS1_35KernelTmaWarpSpecializedCooperativeEEENS5_IJNSA_ILi128EEENSA_ILi64EEESG_EEENS_12float_e4m3_tENS5_IJlSB_lEEESI_SJ_NS4_8TiledMMAINS4_8MMA_AtomIJNS4_4SM904GMMA30MMA_64x64x32_F32E4M3E4M3_SS_TNILNSN_7ScaleInE1ELSP_1EEEEEENS4_6LayoutINS5_IJNSA_ILi2EEESB_SB_EEENS5_IJSB_NSA_ILi0EEESV_EEEEENS5_IJNS4_10UnderscoreESY_SY_EEEEENS4_13SM90_TMA_LOADENS4_14ComposedLayoutINS4_7SwizzleILi2ELi4ELi3EEENS4_18smem_ptr_flag_bitsILi8EEENSS_INS5_IJNSA_ILi8EEESG_EEENS5_IJSG_SB_EEEEEEEvNS4_8identityES11_S1B_vS1C_EENS_8epilogue10collective18CollectiveEpilogueINS1E_22Sm90TmaWarpSpecializedILi2ELi2ELi16ELb0ELb0EEEJSH_NS5_IJSF_NSA_ILi32EEEEEESI_SJ_SI_SJ_NS1E_6fusion15FusionCallbacksIS1I_NS1L_23LinCombPerRowBiasEltActINS1E_6thread4ReLuESI_fSI_SI_fLi16ELNS_15FloatRoundStyleE2EEESH_S1K_JEEES11_NS12_INS13_ILi1ELi4ELi3EEES16_NSS_INS5_IJS17_S1J_EEENS5_IJS1J_SB_EEEEEEENS4_39AutoVectorizingCopyWithAssumedAlignmentILi128EEENS4_14SM90_TMA_STOREES1X_S1Z_NS4_9Copy_AtomIJNS4_17SM90_U32x4_STSM_NENS_6half_tEEEEvEEEvvEEEEvNT_6ParamsE:
[----:B------:R-:W1:Y:S01]  /*0000*/  LDC R1, c[0x0][0x28] ;  /* 0x00000a00ff017b82 */ /* 0x000e620000000800 */
[----:B------:R-:W2:Y:S07]  /*0010*/  S2R R18, SR_TID.X ;  /* 0x0000000000127919 */ /* 0x000eae0000002100 */
[----:B------:R-:W3:Y:S01]  /*0020*/  LDC.64 R8, c[0x0][0x588] ;  /* 0x00016200ff087b82 */ /* 0x000ee20000000a00 */
[----:B------:R-:W-:Y:S01]  /*0030*/  ELECT P0, URZ, PT ;  /* 0x00000000003f782f */ /* 0x000fe20003800000 */
[----:B------:R-:W-:Y:S01]  /*0040*/  BSSY B0, `(.L_x_0) ;  /* 0x0000016000007945 */ /* 0x000fe20003800000 */
[----:B--2---:R-:W-:-:S02]  /*0050*/  SHF.R.U32.HI R0, RZ, 0x5, R18 ;  /* 0x00000005ff007819 */ /* 0x004fc40000011612 */
[----:B------:R-:W-:-:S03]  /*0060*/  SHF.R.U32.HI R4, RZ, 0x7, R18 ;  /* 0x00000007ff047819 */ /* 0x000fc60000011612 */
[----:B------:R-:W2:Y:S04]  /*0070*/  SHFL.IDX PT, R3, R0, RZ, 0x1f ;  /* 0x00001fff00037589 */ /* 0x000ea800000e0000 */
[----:B------:R4:W1:Y:S01]  /*0080*/  SHFL.IDX PT, R6, R4, RZ, 0x1f ;  /* 0x00001fff04067589 */ /* 0x00086200000e0000 */
[----:B--2---:R-:W-:Y:S02]  /*0090*/  ISETP.NE.OR P0, PT, R3, RZ, !P0 ;  /* 0x000000ff0300720c */ /* 0x004fe40004705670 */
[----:B------:R-:W-:-:S11]  /*00a0*/  SHF.R.S32.HI R2, RZ, 0x1f, R3 ;  /* 0x0000001fff027819 */ /* 0x000fd60000011403 */
[----:B-1-34-:R-:W-:Y:S05]  /*00b0*/  @P0 BRA `(.L_x_1) ;  /* 0x0000000000380947 */ /* 0x01afea0003800000 */
[----:B------:R-:W-:Y:S02]  /*00c0*/  ULDC.64 UR4, c[0x0][0x198] ;  /* 0x0000660000047ab9 */ /* 0x000fe40000000a00 */
[----:B------:R-:W-:Y:S02]  /*00d0*/  UIADD3 UR6, UP0, UR4, 0xf0, URZ ;  /* 0x000000f004067890 */ /* 0x000fe4000ff1e03f */
[----:B------:R-:W-:Y:S02]  /*00e0*/  UIADD3 UR8, UP1, UR4, 0x1f0, URZ ;  /* 0x000001f004087890 */ /* 0x000fe4000ff3e03f */
[----:B------:R-:W-:Y:S02]  /*00f0*/  UIADD3 UR10, UP2, UR4, 0x3f0, URZ ;  /* 0x000003f0040a7890 */ /* 0x000fe4000ff5e03f */
[----:B------:R-:W-:Y:S02]  /*0100*/  UIADD3 UR4, UP3, UR4, 0x4f0, URZ ;  /* 0x000004f004047890 */ /* 0x000fe4000ff7e03f */
[----:B------:R-:W-:-:S02]  /*0110*/  UIADD3.X UR7, URZ, UR5, URZ, UP0, !UPT ;  /* 0x000000053f077290 */ /* 0x000fc400087fe43f */
[----:B------:R-:W-:Y:S02]  /*0120*/  UIADD3.X UR9, URZ, UR5, URZ, UP1, !UPT ;  /* 0x000000053f097290 */ /* 0x000fe40008ffe43f */
[----:B------:R-:W-:Y:S02]  /*0130*/  UIADD3.X UR11, URZ, UR5, URZ, UP2, !UPT ;  /* 0x000000053f0b7290 */ /* 0x000fe400097fe43f */
[----:B------:R-:W-:-:S03]  /*0140*/  UIADD3.X UR5, URZ, UR5, URZ, UP3, !UPT ;  /* 0x000000053f057290 */ /* 0x000fc60009ffe43f */
[----:B------:R1:W-:Y:S02]  /*0150*/  UTMACCTL.PF [UR6] ;  /* 0x00000000060079b9 */ /* 0x0003e40008040000 */
[----:B------:R1:W-:Y:S02]  /*0160*/  UTMACCTL.PF [UR8] ;  /* 0x00000000080079b9 */ /* 0x0003e40008040000 */
[----:B------:R1:W-:Y:S02]  /*0170*/  UTMACCTL.PF [UR10] ;  /* 0x000000000a0079b9 */ /* 0x0003e40008040000 */
[----:B------:R1:W-:Y:S02]  /*0180*/  UTMACCTL.PF [UR4] ;  /* 0x00000000040079b9 */ /* 0x0003e40008040000 */
[----:B-1----:R-:W-:Y:S01]  /*0190*/  NOP ;  /* 0x0000000000007918 */ /* 0x002fe20000000000 */
.L_x_1:
[----:B------:R-:W-:Y:S05]  /*01a0*/  BSYNC B0 ;  /* 0x0000000000007941 */ /* 0x000fea0003800000 */
.L_x_0:
[----:B------:R-:W-:Y:S01]  /*01b0*/  ULDC.64 UR4, c[0x0][0x590] ;  /* 0x0001640000047ab9 */ /* 0x000fe20000000a00 */
[----:B------:R-:W-:Y:S01]  /*01c0*/  LEA.HI R2, R2, R3, RZ, 0x2 ;  /* 0x0000000302027211 */ /* 0x000fe200078f10ff */
[----:B------:R-:W-:Y:S01]  /*01d0*/  ULDC.64 UR38, c[0x0][0x208] ;  /* 0x0000820000267ab9 */ /* 0x000fe20000000a00 */
[----:B------:R-:W-:Y:S01]  /*01e0*/  ISETP.NE.U32.AND P2, PT, RZ, UR4, PT ;  /* 0x00000004ff007c0c */ /* 0x000fe2000bf45070 */
[----:B------:R-:W-:Y:S01]  /*01f0*/  IMAD.MOV.U32 R4, RZ, RZ, R8 ;  /* 0x000000ffff047224 */ /* 0x000fe200078e0008 */
[----:B------:R-:W-:Y:S01]  /*0200*/  LOP3.LUT R2, R2, 0xfffffffc, RZ, 0xc0, !PT ;  /* 0xfffffffc02027812 */ /* 0x000fe200078ec0ff */
[----:B------:R-:W-:Y:S01]  /*0210*/  IMAD.MOV.U32 R5, RZ, RZ, R9 ;  /* 0x000000ffff057224 */ /* 0x000fe200078e0009 */
[----:B------:R-:W-:-:S03]  /*0220*/  ISETP.NE.AND.EX P3, PT, RZ, UR5, PT, P2 ;  /* 0x00000005ff007c0c */ /* 0x000fc6000bf65320 */
[--C-:B------:R-:W-:Y:S01]  /*0230*/  IMAD.IADD R3, R3, 0x1, -R2.reuse ;  /* 0x0000000103037824 */ /* 0x100fe200078e0a02 */
[----:B------:R-:W-:-:S09]  /*0240*/  PRMT R2, RZ, 0x7610, R2 ;  /* 0x00007610ff027816 */ /* 0x000fd20000000002 */
[----:B------:R-:W-:Y:S05]  /*0250*/  @P3 BRA `(.L_x_2) ;  /* 0x0000000000303947 */ /* 0x000fea0003800000 */
[----:B------:R-:W-:Y:S02]  /*0260*/  ULDC.64 UR6, c[0x0][0x588] ;  /* 0x0001620000067ab9 */ /* 0x000fe40000000a00 */
[----:B------:R-:W-:-:S04]  /*0270*/  ISETP.NE.U32.AND P0, PT, RZ, UR6, PT ;  /* 0x00000006ff007c0c */ /* 0x000fc8000bf05070 */
[----:B------:R-:W-:-:S13]  /*0280*/  ISETP.NE.AND.EX P0, PT, RZ, UR7, PT, P0 ;  /* 0x00000007ff007c0c */ /* 0x000fda000bf05300 */
[----:B------:R-:W-:Y:S05]  /*0290*/  @!P0 BRA `(.L_x_3) ;  /* 0x0000000000108947 */ /* 0x000fea0003800000 */
[----:B------:R-:W2:Y:S02]  /*02a0*/  LDG.E R2, desc[UR38][R4.64] ;  /* 0x0000002604027981 */ /* 0x000ea4000c1e1900 */
[----:B--2---:R-:W-:Y:S01]  /*02b0*/  FSETP.NEU.AND P1, PT, R2, RZ, PT ;  /* 0x000000ff0200720b */ /* 0x004fe20003f2d000 */
[----:B------:R-:W-:Y:S01]  /*02c0*/  IMAD.MOV.U32 R2, RZ, RZ, 0x1 ;  /* 0x00000001ff027424 */ /* 0x000fe200078e00ff */
[----:B------:R-:W-:Y:S11]  /*02d0*/  BRA `(.L_x_2) ;  /* 0x0000000000107947 */ /* 0x000ff60003800000 */
.L_x_3:
[----:B------:R-:W-:Y:S01]  /*02e0*/  ULDC UR6, c[0x0][0x580] ;  /* 0x0001600000067ab9 */ /* 0x000fe20000000800 */
[----:B------:R-:W-:Y:S01]  /*02f0*/  IMAD.MOV.U32 R2, RZ, RZ, 0x1 ;  /* 0x00000001ff027424 */ /* 0x000fe200078e00ff */
[----:B------:R-:W-:Y:S02]  /*0300*/  FSETP.NEU.AND P1, PT, RZ, UR6, PT ;  /* 0x00000006ff007c0b */ /* 0x000fe4000bf2d000 */
[----:B------:R-:W-:-:S11]  /*0310*/  CS2R R4, SRZ ;  /* 0x0000000000047805 */ /* 0x000fd6000001ff00 */
.L_x_2:
[----:B------:R-:W-:Y:S02]  /*0320*/  ISETP.NE.U32.AND P4, PT, R4, RZ, PT ;  /* 0x000000ff0400720c */ /* 0x000fe40003f85070 */
[----:B------:R-:W-:Y:S02]  /*0330*/  ISETP.NE.AND.EX P5, PT, RZ, UR5, PT, P2 ;  /* 0x00000005ff007c0c */ /* 0x000fe4000bfa5320 */
[----:B------:R-:W-:Y:S02]  /*0340*/  ISETP.NE.AND.EX P2, PT, R5, RZ, PT, P4 ;  /* 0x000000ff0500720c */ /* 0x000fe40003f45340 */
[----:B------:R-:W-:-:S11]  /*0350*/  PLOP3.LUT P0, PT, PT, PT, PT, 0x8, 0x0 ;  /* 0x000000000000781c */ /* 0x000fd60003f0e170 */
[----:B------:R-:W-:Y:S05]  /*0360*/  @P2 BRA P5, `(.L_x_4) ;  /* 0x0000000000342947 */ /* 0x000fea0002800000 */
[----:B------:R-:W-:-:S04]  /*0370*/  ISETP.NE.U32.AND P0, PT, RZ, UR4, PT ;  /* 0x00000004ff007c0c */ /* 0x000fc8000bf05070 */
[----:B------:R-:W-:-:S13]  /*0380*/  ISETP.NE.AND.EX P0, PT, RZ, UR5, PT, P0 ;  /* 0x00000005ff007c0c */ /* 0x000fda000bf05300 */
[----:B------:R-:W-:Y:S05]  /*0390*/  @!P0 BRA `(.L_x_5) ;  /* 0x0000000000248947 */ /* 0x000fea0003800000 */
[----:B------:R-:W-:Y:S02]  /*03a0*/  PRMT R2, R2, 0x9910, RZ ;  /* 0x0000991002027816 */ /* 0x000fe400000000ff */
[----:B------:R-:W-:Y:S02]  /*03b0*/  ISETP.NE.U32.AND P0, PT, R4, RZ, PT ;  /* 0x000000ff0400720c */ /* 0x000fe40003f05070 */
[----:B------:R-:W-:Y:S02]  /*03c0*/  ISETP.NE.AND P2, PT, R2, RZ, PT ;  /* 0x000000ff0200720c */ /* 0x000fe40003f45270 */
[----:B------:R-:W-:Y:S02]  /*03d0*/  ISETP.NE.AND.EX P0, PT, R5, RZ, PT, P0 ;  /* 0x000000ff0500720c */ /* 0x000fe40003f05300 */
[----:B------:R-:W-:-:S09]  /*03e0*/  SEL R2, RZ, 0xffffffff, P1 ;  /* 0xffffffffff027807 */ /* 0x000fd20000800000 */
[----:B------:R-:W-:-:S04]  /*03f0*/  @!P2 SEL R2, RZ, 0xffffffff, P0 ;  /* 0xffffffffff02a807 */ /* 0x000fc80000000000 */
[----:B------:R-:W-:-:S04]  /*0400*/  LOP3.LUT R2, R2, 0x1, RZ, 0xc0, !PT ;  /* 0x0000000102027812 */ /* 0x000fc800078ec0ff */
[----:B------:R-:W-:Y:S01]  /*0410*/  ISETP.EQ.U32.AND P0, PT, R2, 0x1, PT ;  /* 0x000000010200780c */ /* 0x000fe20003f02070 */
[----:B------:R-:W-:-:S12]  /*0420*/  BRA `(.L_x_4) ;  /* 0x0000000000047947 */ /* 0x000fd80003800000 */
.L_x_5:
[----:B------:R-:W-:-:S13]  /*0430*/  PLOP3.LUT P0, PT, P1, PT, PT, 0x8, 0x0 ;  /* 0x000000000000781c */ /* 0x000fda0000f0e170 */
.L_x_4:
[----:B------:R-:W1:Y:S02]  /*0440*/  SHFL.IDX PT, R2, R0, RZ, 0x1f ;  /* 0x00001fff00027589 */ /* 0x000e6400000e0000 */
[----:B-1----:R-:W-:-:S13]  /*0450*/  ISETP.NE.AND P1, PT, R2, RZ, PT ;  /* 0x000000ff0200720c */ /* 0x002fda0003f25270 */
[----:B------:R-:W-:Y:S05]  /*0460*/  @P1 BRA `(.L_x_6) ;  /* 0x0000000000cc1947 */ /* 0x000fea0003800000 */
[----:B------:R-:W-:Y:S01]  /*0470*/  ELECT P1, URZ, PT ;  /* 0x00000000003f782f */ /* 0x000fe20003820000 */
[----:B------:R-:W-:-:S12]  /*0480*/  BSSY B0, `(.L_x_6) ;  /* 0x0000031000007945 */ /* 0x000fd80003800000 */
[----:B------:R-:W-:Y:S05]  /*0490*/  @!P1 BRA `(.L_x_7) ;  /* 0x0000000000bc9947 */ /* 0x000fea0003800000 */
[----:B------:R-:W1:Y:S01]  /*04a0*/  S2UR UR8, SR_CgaCtaId ;  /* 0x00000000000879c3 */ /* 0x000e620000008800 */
[----:B------:R-:W-:Y:S01]  /*04b0*/  UMOV UR4, 0x400 ;  /* 0x0000040000047882 */ /* 0x000fe20000000000 */
[----:B------:R-:W-:Y:S01]  /*04c0*/  UMOV UR5, 0x1 ;  /* 0x0000000100057882 */ /* 0x000fe20000000000 */
[----:B------:R-:W-:Y:S02]  /*04d0*/  UMOV UR6, 0x100 ;  /* 0x0000010000067882 */ /* 0x000fe40000000000 */
[----:B------:R-:W-:-:S04]  /*04e0*/  UIADD3 UR6, -UR6, 0x100000, URZ ;  /* 0x0010000006067890 */ /* 0x000fc8000fffe13f */
[----:B------:R-:W-:Y:S02]  /*04f0*/  USHF.L.U32 UR7, UR6, 0xb, URZ ;  /* 0x0000000b06077899 */ /* 0x000fe4000800063f */
[----:B------:R-:W-:Y:S02]  /*0500*/  USHF.L.U32 UR6, UR6, 0x1, URZ ;  /* 0x0000000106067899 */ /* 0x000fe4000800063f */
[----:B-1----:R-:W-:Y:S02]  /*0510*/  ULEA UR8, UR8, UR4, 0x18 ;  /* 0x0000000408087291 */ /* 0x002fe4000f8ec03f */
[----:B------:R-:W-:-:S04]  /*0520*/  UIADD3 UR4, -UR5, 0x100000, URZ ;  /* 0x0010000005047890 */ /* 0x000fc8000fffe13f */
[----:B------:R-:W-:Y:S02]  /*0530*/  USHF.L.U32 UR5, UR4, 0xb, URZ ;  /* 0x0000000b04057899 */ /* 0x000fe4000800063f */
[----:B------:R-:W-:Y:S01]  /*0540*/  USHF.L.U32 UR4, UR4, 0x1, URZ ;  /* 0x0000000104047899 */ /* 0x000fe2000800063f */
[----:B------:R-:W1:Y:S11]  /*0550*/  FENCE.VIEW.ASYNC.S ;  /* 0x00000000000073c6 */ /* 0x000e760000000000 */
[----:B-1----:R1:W2:Y:S01]  /*0560*/  SYNCS.EXCH.64 URZ, [UR8], UR4 ;  /* 0x00000004083f75b2 */ /* 0x0022a20008000100 */
[----:B------:R1:W3:Y:S01]  /*0570*/  SYNCS.EXCH.64 URZ, [UR8+0x88], UR6 ;  /* 0x00008806083f75b2 */ /* 0x0002e20008000100 */
[----:B------:R1:W4:Y:S01]  /*0580*/  SYNCS.EXCH.64 URZ, [UR8+0x8], UR4 ;  /* 0x00000804083f75b2 */ /* 0x0003220008000100 */
[----:B------:R1:W1:Y:S01]  /*0590*/  SYNCS.EXCH.64 URZ, [UR8+0x90], UR6 ;  /* 0x00009006083f75b2 */ /* 0x0002620008000100 */
        /* <DEDUP_REMOVED lines=30> */
[----:B--234-:R-:W-:Y:S01]  /*0780*/  NOP ;  /* 0x0000000000007918 */ /* 0x01cfe20000000000 */
.L_x_7:
[----:B-1----:R-:W-:Y:S05]  /*0790*/  BSYNC B0 ;  /* 0x0000000000007941 */ /* 0x002fea0003800000 */
.L_x_6:
[----:B------:R-:W1:Y:S01]  /*07a0*/  SHFL.IDX PT, R4, R0, RZ, 0x1f ;  /* 0x00001fff00047589 */ /* 0x000e6200000e0000 */
[----:B------:R-:W2:Y:S01]  /*07b0*/  LDC R2, c[0x0][0x904] ;  /* 0x00024100ff027b82 */ /* 0x000ea20000000800 */
[----:B------:R-:W-:Y:S01]  /*07c0*/  NOP ;  /* 0x0000000000007918 */ /* 0x000fe20000000000 */
[----:B-1----:R-:W-:-:S13]  /*07d0*/  ISETP.NE.AND P1, PT, R4, RZ, PT ;  /* 0x000000ff0400720c */ /* 0x002fda0003f25270 */
[----:B------:R-:W-:Y:S05]  /*07e0*/  @P1 BRA `(.L_x_8) ;  /* 0x0000000000481947 */ /* 0x000fea0003800000 */
[----:B------:R-:W1:Y:S01]  /*07f0*/  S2UR UR5, SR_CgaCtaId ;  /* 0x00000000000579c3 */ /* 0x000e620000008800 */
[----:B------:R-:W-:Y:S01]  /*0800*/  UMOV UR4, 0x400 ;  /* 0x0000040000047882 */ /* 0x000fe20000000000 */
[----:B------:R-:W-:Y:S01]  /*0810*/  UMOV UR6, 0x20 ;  /* 0x0000002000067882 */ /* 0x000fe20000000000 */
[----:B------:R-:W-:Y:S01]  /*0820*/  UMOV UR7, 0x100 ;  /* 0x0000010000077882 */ /* 0x000fe20000000000 */
[----:B------:R-:W-:Y:S01]  /*0830*/  ELECT P1, URZ, PT ;  /* 0x00000000003f782f */ /* 0x000fe20003820000 */
[----:B-1----:R-:W-:Y:S02]  /*0840*/  ULEA UR8, UR5, UR4, 0x18 ;  /* 0x0000000405087291 */ /* 0x002fe4000f8ec03f */
[----:B------:R-:W-:-:S04]  /*0850*/  UIADD3 UR4, -UR6, 0x100000, URZ ;  /* 0x0010000006047890 */ /* 0x000fc8000fffe13f */
[----:B------:R-:W-:Y:S02]  /*0860*/  USHF.L.U32 UR5, UR4, 0xb, URZ ;  /* 0x0000000b04057899 */ /* 0x000fe4000800063f */
[----:B------:R-:W-:Y:S02]  /*0870*/  USHF.L.U32 UR4, UR4, 0x1, URZ ;  /* 0x0000000104047899 */ /* 0x000fe4000800063f */
[----:B------:R-:W-:-:S04]  /*0880*/  UIADD3 UR6, -UR7, 0x100000, URZ ;  /* 0x0010000007067890 */ /* 0x000fc8000fffe13f */
[----:B------:R-:W-:Y:S02]  /*0890*/  USHF.L.U32 UR7, UR6, 0xb, URZ ;  /* 0x0000000b06077899 */ /* 0x000fe4000800063f */
[----:B------:R-:W-:Y:S01]  /*08a0*/  USHF.L.U32 UR6, UR6, 0x1, URZ ;  /* 0x0000000106067899 */ /* 0x000fe2000800063f */
[----:B------:R-:W1:Y:S03]  /*08b0*/  FENCE.VIEW.ASYNC.S ;  /* 0x00000000000073c6 */ /* 0x000e660000000000 */
[----:B-1----:R1:W3:Y:S08]  /*08c0*/  SYNCS.EXCH.64 URZ, [UR8+0x110], UR4 ;  /* 0x00011004083f75b2 */ /* 0x0022f00008000100 */
[----:B------:R1:W4:Y:S01]  /*08d0*/  SYNCS.EXCH.64 URZ, [UR8+0x120], UR6 ;  /* 0x00012006083f75b2 */ /* 0x0003220008000100 */
[----:B------:R1:W1:Y:S01]  /*08e0*/  SYNCS.EXCH.64 URZ, [UR8+0x118], UR4 ;  /* 0x00011804083f75b2 */ /* 0x0002620008000100 */
[----:B------:R1:W1:Y:S01]  /*08f0*/  SYNCS.EXCH.64 URZ, [UR8+0x128], UR6 ;  /* 0x00012806083f75b2 */ /* 0x0002620008000100 */
[----:B------:R-:W-:Y:S01]  /*0900*/  NOP ;  /* 0x0000000000007918 */ /* 0x000fe20000000000 */
.L_x_8:
[----:B------:R-:W5:Y:S01]  /*0910*/  SHFL.IDX PT, R0, R0, RZ, 0x1f ;  /* 0x00001fff00007589 */ /* 0x000f6200000e0000 */
[----:B------:R-:W-:Y:S01]  /*0920*/  ELECT P1, URZ, PT ;  /* 0x00000000003f782f */ /* 0x000fe20003820000 */
[----:B------:R-:W3:Y:S01]  /*0930*/  S2UR UR43, SR_CgaCtaId ;  /* 0x00000000002b79c3 */ /* 0x000ee20000008800 */
[----:B--2---:R-:W-:Y:S01]  /*0940*/  ISETP.NE.AND P6, PT, R2, 0x1, PT ;  /* 0x000000010200780c */ /* 0x004fe20003fc5270 */
[----:B------:R-:W2:Y:S01]  /*0950*/  S2R R7, SR_CTAID.Y ;  /* 0x0000000000077919 */ /* 0x000ea20000002600 */
[----:B-1----:R-:W-:Y:S01]  /*0960*/  UMOV UR4, 0x20 ;  /* 0x0000002000047882 */ /* 0x002fe20000000000 */
[----:B------:R-:W-:Y:S01]  /*0970*/  ISETP.NE.AND P4, PT, R3, RZ, PT ;  /* 0x000000ff0300720c */ /* 0x000fe20003f85270 */
[----:B------:R-:W-:Y:S01]  /*0980*/  NOP ;  /* 0x0000000000007918 */ /* 0x000fe20000000000 */
[----:B------:R-:W1:Y:S01]  /*0990*/  S2R R10, SR_CTAID.X ;  /* 0x00000000000a7919 */ /* 0x000e620000002500 */
[----:B------:R-:W-:Y:S01]  /*09a0*/  P2R R4, PR, RZ, 0x40 ;  /* 0x00000040ff047803 */ /* 0x000fe20000000000 */
[----:B------:R-:W-:-:S06]  /*09b0*/  IMAD.MOV.U32 R11, RZ, RZ, RZ ;  /* 0x000000ffff0b7224 */ /* 0x000fcc00078e00ff */
[----:B------:R-:W1:Y:S01]  /*09c0*/  @P6 LDC R17, c[0x0][0x10] ;  /* 0x00000400ff116b82 */ /* 0x000e620000000800 */
[----:B------:R-:W-:Y:S01]  /*09d0*/  @P6 IMAD.MOV.U32 R5, RZ, RZ, RZ ;  /* 0x000000ffff056224 */ /* 0x000fe200078e00ff */
[----:B-----5:R-:W-:-:S06]  /*09e0*/  ISETP.NE.OR P2, PT, R0, RZ, !P1 ;  /* 0x000000ff0000720c */ /* 0x020fcc0004f45670 */
[----:B------:R-:W5:Y:S01]  /*09f0*/  @!P6 LDC R12, c[0x0][0xc] ;  /* 0x00000300ff0ceb82 */ /* 0x000f620000000800 */
[----:B------:R-:W-:-:S04]  /*0a00*/  ISETP.EQ.OR P1, PT, R3, 0x3, !P4 ;  /* 0x000000030300780c */ /* 0x000fc80006722670 */
[----:B------:R-:W-:-:S04]  /*0a10*/  ISETP.EQ.AND P1, PT, R6, RZ, P1 ;  /* 0x000000ff0600720c */ /* 0x000fc80000f22270 */
[----:B------:R-:W-:Y:S01]  /*0a20*/  SEL R19, RZ, 0x1, !P1 ;  /* 0x00000001ff137807 */ /* 0x000fe20004800000 */
[----:B--2---:R-:W-:Y:S01]  /*0a30*/  @P6 IMAD.MOV.U32 R4, RZ, RZ, R7 ;  /* 0x000000ffff046224 */ /* 0x004fe200078e0007 */
[----:B------:R-:W-:Y:S01]  /*0a40*/  VOTEU.ALL UP0, P2 ;  /* 0x00000000003f7886 */ /* 0x000fe20001000000 */
[----:B------:R-:W-:Y:S02]  /*0a50*/  VOTEU.ALL UP1, P2 ;  /* 0x00000000003f7886 */ /* 0x000fe40001020000 */
[----:B-1----:R-:W-:Y:S02]  /*0a60*/  @P6 IMAD.WIDE.U32 R16, R10, R17, R4 ;  /* 0x000000110a106225 */ /* 0x002fe400078e0004 */
[----:B------:R-:W-:Y:S01]  /*0a70*/  @!UP0 UMOV UR6, 0x400 ;  /* 0x0000040000068882 */ /* 0x000fe20000000000 */
[----:B------:R-:W-:-:S04]  /*0a80*/  @!UP0 UIADD3 UR4, -UR4, 0x100000, URZ ;  /* 0x0010000004048890 */ /* 0x000fc8000fffe13f */
[----:B------:R-:W-:Y:S02]  /*0a90*/  @!UP0 USHF.L.U32 UR5, UR4, 0xb, URZ ;  /* 0x0000000b04058899 */ /* 0x000fe4000800063f */
[----:B------:R-:W-:Y:S01]  /*0aa0*/  @!UP0 USHF.L.U32 UR4, UR4, 0x1, URZ ;  /* 0x0000000104048899 */ /* 0x000fe2000800063f */
[----:B------:R-:W-:Y:S01]  /*0ab0*/  @P6 IMAD.MOV.U32 R5, RZ, RZ, RZ ;  /* 0x000000ffff056224 */ /* 0x000fe200078e00ff */
[----:B---3--:R-:W-:Y:S01]  /*0ac0*/  @!UP0 ULEA UR8, UR43, UR6, 0x18 ;  /* 0x000000062b088291 */ /* 0x008fe2000f8ec03f */
[----:B------:R-:W-:Y:S01]  /*0ad0*/  VOTEU.ALL UP0, P2 ;  /* 0x00000000003f7886 */ /* 0x000fe20001000000 */
[C---:B------:R-:W-:Y:S01]  /*0ae0*/  ISETP.NE.AND P2, PT, R6.reuse, RZ, PT ;  /* 0x000000ff0600720c */ /* 0x040fe20003f45270 */
[----:B------:R-:W-:Y:S01]  /*0af0*/  ULDC UR6, c[0x0][0xc] ;  /* 0x0000030000067ab9 */ /* 0x000fe20000000800 */
[----:B------:R-:W-:Y:S01]  /*0b00*/  ULDC UR7, c[0x0][0x10] ;  /* 0x0000040000077ab9 */ /* 0x000fe20000000800 */
[----:B------:R-:W-:Y:S01]  /*0b10*/  VIADD R6, R6, 0xffffffff ;  /* 0xffffffff06067836 */ /* 0x000fe20000000000 */
[----:B------:R-:W-:Y:S01]  /*0b20*/  ISETP.EQ.AND P5, PT, R3, 0x2, !P2 ;  /* 0x000000020300780c */ /* 0x000fe200057a2270 */
[----:B------:R-:W-:-:S02]  /*0b30*/  @P6 IMAD.IADD R17, R17, 0x1, R5 ;  /* 0x0000000111116824 */ /* 0x000fc400078e0205 */
[----:B-----5:R-:W-:Y:S01]  /*0b40*/  @!P6 IMAD.WIDE.U32 R4, R12, R7, R10 ;  /* 0x000000070c04e225 */ /* 0x020fe200078e000a */
[----:B------:R-:W-:Y:S01]  /*0b50*/  ISETP.GE.U32.AND P1, PT, R6, 0x2, PT ;  /* 0x000000020600780c */ /* 0x000fe20003f26070 */
[----:B------:R-:W1:Y:S02]  /*0b60*/  FENCE.VIEW.ASYNC.S ;  /* 0x00000000000073c6 */ /* 0x000e640000000000 */
[----:B-1----:R-:W4:Y:S01]  /*0b70*/  @!UP0 SYNCS.EXCH.64 URZ, [UR8+0x130], UR4 ;  /* 0x00013004083f85b2 */ /* 0x002f220008000100 */
[----:B------:R-:W-:Y:S01]  /*0b80*/  SEL R0, RZ, 0x1, !P5 ;  /* 0x00000001ff007807 */ /* 0x000fe20006800000 */
[----:B------:R-:W-:Y:S01]  /*0b90*/  @!P6 IMAD.MOV.U32 R16, RZ, RZ, R4 ;  /* 0x000000ffff10e224 */ /* 0x000fe200078e0004 */
[----:B------:R-:W-:Y:S01]  /*0ba0*/  SEL R19, R19, 0x2, P1 ;  /* 0x0000000213137807 */ /* 0x000fe20000800000 */
[----:B------:R-:W-:Y:S01]  /*0bb0*/  @!P6 IMAD.MOV.U32 R17, RZ, RZ, R5 ;  /* 0x000000ffff11e224 */ /* 0x000fe200078e0005 */
[----:B------:R-:W-:Y:S01]  /*0bc0*/  SEL R0, R0, 0x2, P1 ;  /* 0x0000000200007807 */ /* 0x000fe20000800000 */
[----:B------:R1:W4:Y:S01]  /*0bd0*/  @!UP1 SYNCS.EXCH.64 URZ, [UR8+0x138], UR4 ;  /* 0x00013804083f95b2 */ /* 0x0003220008000100 */
[----:B------:R-:W-:Y:S01]  /*0be0*/  NOP ;  /* 0x0000000000007918 */ /* 0x000fe20000000000 */
[----:B-1----:R-:W-:-:S03]  /*0bf0*/  UIMAD.WIDE.U32 UR4, UR6, UR7, URZ ;  /* 0x00000007060472a5 */ /* 0x002fc6000f8e003f */
[----:B------:R-:W-:Y:S02]  /*0c00*/  ULDC UR6, c[0x0][0x14] ;  /* 0x0000050000067ab9 */ /* 0x000fe40000000800 */
[----:B------:R-:W-:Y:S02]  /*0c10*/  UIMAD.WIDE.U32 UR36, UR4, UR6, URZ ;  /* 0x00000006042472a5 */ /* 0x000fe4000f8e003f */
[----:B------:R-:W-:-:S04]  /*0c20*/  UIMAD UR42, UR5, UR6, URZ ;  /* 0x00000006052a72a4 */ /* 0x000fc8000f8e023f */
[----:B------:R-:W-:Y:S01]  /*0c30*/  UIADD3 UR42, UR37, UR42, URZ ;  /* 0x0000002a252a7290 */ /* 0x000fe2000fffe03f */
[----:B----4-:R-:W-:Y:S06]  /*0c40*/  BAR.SYNC.DEFER_BLOCKING 0x0 ;  /* 0x0000000000007b1d */ /* 0x010fec0000010000 */
[----:B------:R-:W-:Y:S05]  /*0c50*/  @!P2 BRA `(.L_x_9) ;  /* 0x000000400060a947 */ /* 0x000fea0003800000 */
[----:B------:R-:W-:-:S13]  /*0c60*/  ISETP.GT.U32.AND P0, PT, R6, 0x1, PT ;  /* 0x000000010600780c */ /* 0x000fda0003f04070 */
[----:B------:R-:W-:Y:S05]  /*0c70*/  @P0 EXIT ;  /* 0x000000000000094d */ /* 0x000fea0003800000 */
[----:B------:R-:W-:Y:S01]  /*0c80*/  ULDC.64 UR4, c[0x0][0x8f8] ;  /* 0x00023e0000047ab9 */ /* 0x000fe20000000a00 */
[----:B------:R-:W-:Y:S01]  /*0c90*/  UMOV UR47, 0xffffffff ;  /* 0xffffffff002f7882 */ /* 0x000fe20000000000 */
[----:B------:R-:W-:Y:S01]  /*0ca0*/  ISETP.GE.U32.AND P0, PT, R16, UR4, PT ;  /* 0x0000000410007c0c */ /* 0x000fe2000bf06070 */
[----:B------:R-:W-:Y:S01]  /*0cb0*/  IMAD.MOV.U32 R88, RZ, RZ, -0x1 ;  /* 0xffffffffff587424 */ /* 0x000fe200078e00ff */
[----:B------:R-:W-:Y:S01]  /*0cc0*/  PRMT R22, RZ, 0x7610, R22 ;  /* 0x00007610ff167816 */ /* 0x000fe20000000016 */
[----:B------:R-:W-:Y:S01]  /*0cd0*/  IMAD.MOV.U32 R89, RZ, RZ, -0x1 ;  /* 0xffffffffff597424 */ /* 0x000fe200078e00ff */
[----:B------:R-:W-:Y:S02]  /*0ce0*/  ISETP.GE.U32.AND.EX P0, PT, R17, UR5, PT, P0 ;  /* 0x0000000511007c0c */ /* 0x000fe4000bf06100 */
[----:B------:R-:W-:-:S11]  /*0cf0*/  PRMT R3, RZ, 0x7610, R3 ;  /* 0x00007610ff037816 */ /* 0x000fd60000000003 */
[----:B------:R-:W-:Y:S05]  /*0d00*/  @P0 BRA `(.L_x_10) ;  /* 0x00000004005c0947 */ /* 0x000fea0003800000 */
[----:B------:R-:W1:Y:S01]  /*0d10*/  LDC.64 R20, c[0x0][0x8d0] ;  /* 0x00023400ff147b82 */ /* 0x000e620000000a00 */
[----:B------:R-:W-:Y:S02]  /*0d20*/  IMAD.MOV.U32 R4, RZ, RZ, R16 ;  /* 0x000000ffff047224 */ /* 0x000fe400078e0010 */
[----:B------:R-:W-:-:S05]  /*0d30*/  IMAD.MOV.U32 R5, RZ, RZ, R17 ;  /* 0x000000ffff057224 */ /* 0x000fca00078e0011 */
[----:B------:R-:W2:Y:S08]  /*0d40*/  LDC R6, c[0x0][0x8d8] ;  /* 0x00023600ff067b82 */ /* 0x000eb00000000800 */
[----:B------:R-:W3:Y:S01]  /*0d50*/  LDC.64 R24, c[0x0][0x8c8] ;  /* 0x00023200ff187b82 */ /* 0x000ee20000000a00 */
[----:B-1----:R-:W-:-:S04]  /*0d60*/  ISETP.NE.U32.AND P0, PT, R20, RZ, PT ;  /* 0x000000ff1400720c */ /* 0x002fc80003f05070 */
[----:B------:R-:W-:-:S13]  /*0d70*/  ISETP.NE.AND.EX P0, PT, R21, RZ, PT, P0 ;  /* 0x000000ff1500720c */ /* 0x000fda0003f05300 */
[----:B--23--:R-:W-:Y:S05]  /*0d80*/  @!P0 BRA `(.L_x_11) ;  /* 0x0000000000288947 */ /* 0x00cfea0003800000 */
[----:B------:R-:W1:Y:S02]  /*0d90*/  LDC R3, c[0x0][0x8dc] ;  /* 0x00023700ff037b82 */ /* 0x000e640000000800 */
[----:B-1----:R-:W-:-:S05]  /*0da0*/  IADD3 R3, P0, R16, R3, RZ ;  /* 0x0000000310037210 */ /* 0x002fca0007f1e0ff */
[----:B------:R-:W-:-:S04]  /*0db0*/  IMAD.X R15, RZ, RZ, R17, P0 ;  /* 0x000000ffff0f7224 */ /* 0x000fc800000e0611 */
[----:B------:R-:W-:-:S04]  /*0dc0*/  IMAD.WIDE.U32 R4, R15, R20, RZ ;  /* 0x000000140f047225 */ /* 0x000fc800078e00ff */
[----:B------:R-:W-:-:S04]  /*0dd0*/  IMAD.WIDE.U32 R8, P0, R3, R21, R4 ;  /* 0x0000001503087225 */ /* 0x000fc80007800004 */
[----:B------:R-:W-:-:S04]  /*0de0*/  IMAD.WIDE.U32 R4, R3, R20, RZ ;  /* 0x0000001403047225 */ /* 0x000fc800078e00ff */
[----:B------:R-:W-:Y:S01]  /*0df0*/  IMAD.X R13, RZ, RZ, RZ, P0 ;  /* 0x000000ffff0d7224 */ /* 0x000fe200000e06ff */
[----:B------:R-:W-:Y:S01]  /*0e00*/  IADD3 RZ, P0, R5, R8, RZ ;  /* 0x0000000805ff7210 */ /* 0x000fe20007f1e0ff */
[----:B------:R-:W-:-:S04]  /*0e10*/  IMAD.MOV.U32 R12, RZ, RZ, R9 ;  /* 0x000000ffff0c7224 */ /* 0x000fc800078e0009 */
[----:B------:R-:W-:-:S08]  /*0e20*/  IMAD.WIDE.U32.X R4, R15, R21, R12, P0 ;  /* 0x000000150f047225 */ /* 0x000fd000000e040c */
.L_x_11:
[-CC-:B------:R-:W-:Y:S01]  /*0e30*/  SHF.R.U64 R30, R4, R6.reuse, R5.reuse ;  /* 0x00000006041e7219 */ /* 0x180fe20000001205 */
[----:B------:R-:W1:Y:S01]  /*0e40*/  LDC.64 R26, c[0x0][0x8e8] ;  /* 0x00023a00ff1a7b82 */ /* 0x000e620000000a00 */
[----:B------:R-:W-:Y:S01]  /*0e50*/  SHF.R.U32.HI R4, RZ, R6, R5 ;  /* 0x00000006ff047219 */ /* 0x000fe20000011605 */
[----:B------:R-:W-:Y:S01]  /*0e60*/  ULDC UR4, c[0x0][0x150] ;  /* 0x0000540000047ab9 */ /* 0x000fe20000000800 */
[----:B------:R-:W-:Y:S02]  /*0e70*/  IADD3 R11, P0, RZ, -R30, RZ ;  /* 0x8000001eff0b7210 */ /* 0x000fe40007f1e0ff */
[----:B------:R-:W-:-:S03]  /*0e80*/  I2FP.F32.U32 R3, R10 ;  /* 0x0000000a00037245 */ /* 0x000fc60000201000 */
[----:B------:R-:W2:Y:S01]  /*0e90*/  LDC R8, c[0x0][0x8c0] ;  /* 0x00023000ff087b82 */ /* 0x000ea20000000800 */
[----:B------:R-:W-:Y:S02]  /*0ea0*/  IMAD.X R13, RZ, RZ, ~R4, P0 ;  /* 0x000000ffff0d7224 */ /* 0x000fe400000e0e04 */
[----:B------:R-:W-:Y:S01]  /*0eb0*/  FMUL R3, R3, UR4 ;  /* 0x0000000403037c20 */ /* 0x000fe20008400000 */
[----:B------:R-:W-:Y:S01]  /*0ec0*/  IMAD.WIDE.U32 R4, R11, R24, R16 ;  /* 0x000000180b047225 */ /* 0x000fe200078e0010 */
[----:B------:R-:W-:-:S03]  /*0ed0*/  ULDC UR4, c[0x0][0x154] ;  /* 0x0000550000047ab9 */ /* 0x000fc60000000800 */
[----:B------:R-:W-:Y:S01]  /*0ee0*/  IMAD R6, R13, R24, RZ ;  /* 0x000000180d067224 */ /* 0x000fe200078e02ff */
[----:B------:R-:W3:Y:S01]  /*0ef0*/  LDC R15, c[0x0][0x900] ;  /* 0x00024000ff0f7b82 */ /* 0x000ee20000000800 */
[----:B------:R-:W4:Y:S02]  /*0f00*/  F2I.U32.TRUNC.NTZ R3, R3 ;  /* 0x0000000300037305 */ /* 0x000f24000020f000 */
[----:B------:R-:W-:-:S04]  /*0f10*/  IMAD R11, R11, R25, R6 ;  /* 0x000000190b0b7224 */ /* 0x000fc800078e0206 */
[----:B------:R-:W-:Y:S01]  /*0f20*/  IMAD.IADD R5, R5, 0x1, R11 ;  /* 0x0000000105057824 */ /* 0x000fe200078e020b */
[----:B------:R-:W5:Y:S01]  /*0f30*/  LDC R13, c[0x0][0x8b0] ;  /* 0x00022c00ff0d7b82 */ /* 0x000f620000000800 */
[----:B-1----:R-:W-:-:S04]  /*0f40*/  ISETP.NE.U32.AND P0, PT, R26, RZ, PT ;  /* 0x000000ff1a00720c */ /* 0x002fc80003f05070 */
[----:B------:R-:W-:-:S03]  /*0f50*/  ISETP.NE.AND.EX P0, PT, R27, RZ, PT, P0 ;  /* 0x000000ff1b00720c */ /* 0x000fc60003f05300 */
[----:B------:R-:W1:Y:S01]  /*0f60*/  LDC R9, c[0x0][0x144] ;  /* 0x00005100ff097b82 */ /* 0x000e620000000800 */
[-C--:B--2---:R-:W-:Y:S01]  /*0f70*/  SHF.R.U64 R21, R4, R8.reuse, R5 ;  /* 0x0000000804157219 */ /* 0x084fe20000001205 */
[----:B----4-:R-:W-:Y:S01]  /*0f80*/  IMAD.MOV R11, RZ, RZ, -R3 ;  /* 0x000000ffff0b7224 */ /* 0x010fe200078e0a03 */
[----:B------:R-:W-:Y:S02]  /*0f90*/  I2FP.F32.U32 R4, R7 ;  /* 0x0000000700047245 */ /* 0x000fe40000201000 */
[----:B------:R-:W-:Y:S01]  /*0fa0*/  SHF.R.U32.HI R6, RZ, R8, R5 ;  /* 0x00000008ff067219 */ /* 0x000fe20000011605 */
[----:B------:R-:W-:Y:S02]  /*0fb0*/  IMAD.MOV.U32 R8, RZ, RZ, 0x1 ;  /* 0x00000001ff087424 */ /* 0x000fe400078e00ff */
[----:B------:R-:W2:Y:S01]  /*0fc0*/  LDC R14, c[0x0][0x148] ;  /* 0x00005200ff0e7b82 */ /* 0x000ea20000000800 */
[----:B------:R-:W-:Y:S01]  /*0fd0*/  FMUL R5, R4, UR4 ;  /* 0x0000000404057c20 */ /* 0x000fe20008400000 */
[----:B------:R-:W-:-:S05]  /*0fe0*/  IMAD.MOV.U32 R4, RZ, RZ, -0x1 ;  /* 0xffffffffff047424 */ /* 0x000fca00078e00ff */
[----:B---3--:R-:W-:Y:S01]  /*0ff0*/  SHF.L.U32 R4, R4, R15, RZ ;  /* 0x0000000f04047219 */ /* 0x008fe200000006ff */
[----:B------:R-:W3:Y:S01]  /*1000*/  LDC R23, c[0x0][0x8a8] ;  /* 0x00022a00ff177b82 */ /* 0x000ee20000000800 */
[-CC-:B-----5:R-:W-:Y:S02]  /*1010*/  SHF.R.U64 R29, R21, R13.reuse, R6.reuse ;  /* 0x0000000d151d7219 */ /* 0x1a0fe40000001206 */
[----:B------:R-:W-:Y:S02]  /*1020*/  SHF.R.U32.HI R6, RZ, R13, R6 ;  /* 0x0000000dff067219 */ /* 0x000fe40000011606 */
[----:B------:R4:W1:Y:S01]  /*1030*/  F2I.U32.TRUNC.NTZ R13, R5 ;  /* 0x00000005000d7305 */ /* 0x000862000020f000 */
[----:B------:R-:W-:Y:S02]  /*1040*/  LOP3.LUT R12, RZ, R4, RZ, 0x33, !PT ;  /* 0x00000004ff0c7212 */ /* 0x000fe400078e33ff */
[----:B------:R-:W2:Y:S01]  /*1050*/  LDC R20, c[0x0][0x8f0] ;  /* 0x00023c00ff147b82 */ /* 0x000ea20000000800 */
[----:B------:R-:W-:Y:S01]  /*1060*/  SHF.R.U64 R28, R29, R15, R6 ;  /* 0x0000000f1d1c7219 */ /* 0x000fe20000001206 */
[----:B-1----:R-:W-:Y:S01]  /*1070*/  IMAD R3, R9, R11, R10 ;  /* 0x0000000b09037224 */ /* 0x002fe200078e020a */
[----:B----4-:R-:W-:-:S03]  /*1080*/  SHF.R.U32.HI R5, RZ, R15, R6 ;  /* 0x0000000fff057219 */ /* 0x010fc60000011606 */
[----:B------:R-:W-:Y:S02]  /*1090*/  IMAD.MOV.U32 R4, RZ, RZ, R28 ;  /* 0x000000ffff047224 */ /* 0x000fe400078e001c */
[----:B------:R-:W1:Y:S01]  /*10a0*/  LDC R24, c[0x0][0x8e0] ;  /* 0x00023800ff187b82 */ /* 0x000e620000000800 */
[----:B------:R-:W-:-:S07]  /*10b0*/  SHF.L.U32 R6, R8, R15, RZ ;  /* 0x0000000f08067219 */ /* 0x000fce00000006ff */
[----:B------:R-:W4:Y:S01]  /*10c0*/  LDC R25, c[0x0][0x8b8] ;  /* 0x00022e00ff197b82 */ /* 0x000f220000000800 */
[----:B------:R-:W-:Y:S05]  /*10d0*/  @!P0 BRA `(.L_x_12) ;  /* 0x0000000000288947 */ /* 0x000fea0003800000 */
[----:B------:R-:W5:Y:S02]  /*10e0*/  LDC R11, c[0x0][0x8f4] ;  /* 0x00023d00ff0b7b82 */ /* 0x000f640000000800 */
[----:B-----5:R-:W-:-:S05]  /*10f0*/  IADD3 R11, P0, R28, R11, RZ ;  /* 0x0000000b1c0b7210 */ /* 0x020fca0007f1e0ff */
        /* <DEDUP_REMOVED lines=8> */
.L_x_12:
[----:B--2---:R-:W-:Y:S01]  /*1180*/  SHF.R.U64 R4, R4, R20, R5 ;  /* 0x0000001404047219 */ /* 0x004fe20000001205 */
[----:B---3--:R-:W-:Y:S01]  /*1190*/  VIADD R8, R23, 0xffffffff ;  /* 0xffffffff17087836 */ /* 0x008fe20000000000 */
[----:B------:R-:W-:Y:S01]  /*11a0*/  LOP3.LUT R5, R29, R12, RZ, 0xc0, !PT ;  /* 0x0000000c1d057212 */ /* 0x000fe200078ec0ff */
[----:B------:R-:W-:Y:S01]  /*11b0*/  IMAD.MOV R13, RZ, RZ, -R13 ;  /* 0x000000ffff0d7224 */ /* 0x000fe200078e0a0d */
[----:B------:R-:W-:Y:S01]  /*11c0*/  R2UR UR47, R30 ;  /* 0x000000001e2f72ca */ /* 0x000fe200000e0000 */
[----:B------:R-:W-:Y:S01]  /*11d0*/  IMAD.MOV R9, RZ, RZ, -R4 ;  /* 0x000000ffff097224 */ /* 0x000fe200078e0a04 */
[----:B------:R-:W-:Y:S01]  /*11e0*/  LOP3.LUT R8, R21, R8, RZ, 0xc0, !PT ;  /* 0x0000000815087212 */ /* 0x000fe200078ec0ff */
[----:B------:R-:W-:Y:S02]  /*11f0*/  IMAD R6, R6, R4, R5 ;  /* 0x0000000406067224 */ /* 0x000fe400078e0205 */
[----:B------:R-:W-:Y:S02]  /*1200*/  @P6 IMAD R3, R14, R13, R7 ;  /* 0x0000000d0e036224 */ /* 0x000fe400078e0207 */
[----:B-1----:R-:W-:-:S02]  /*1210*/  IMAD R4, R9, R24, R28 ;  /* 0x0000001809047224 */ /* 0x002fc400078e021c */
[----:B----4-:R-:W-:Y:S02]  /*1220*/  IMAD R3, R6, R25, R3 ;  /* 0x0000001906037224 */ /* 0x010fe400078e0203 */
[----:B------:R-:W-:Y:S02]  /*1230*/  IMAD R4, R4, R23, R8 ;  /* 0x0000001704047224 */ /* 0x000fe400078e0208 */
[----:B------:R-:W-:-:S03]  /*1240*/  IMAD.MOV.U32 R5, RZ, RZ, 0x1 ;  /* 0x00000001ff057424 */ /* 0x000fc600078e00ff */
[----:B------:R-:W-:Y:S02]  /*1250*/  SEL R89, R4, R3, !P6 ;  /* 0x0000000304597207 */ /* 0x000fe40007000000 */
[----:B------:R-:W-:Y:S02]  /*1260*/  SEL R88, R3, R4, !P6 ;  /* 0x0000000403587207 */ /* 0x000fe40007000000 */
[----:B------:R-:W-:-:S07]  /*1270*/  PRMT R3, R5, 0x7610, R3 ;  /* 0x0000761005037816 */ /* 0x000fce0000000003 */
.L_x_10:
[----:B------:R-:W-:-:S08]  /*1280*/  NOP ;  /* 0x0000000000007918 */ /* 0x000fd00000000000 */
[----:B------:R-:W1:Y:S02]  /*1290*/  USETMAXREG.TRY_ALLOC.CTAPOOL UP0, 0xe8 ;  /* 0x000000e8000079c8 */ /* 0x000e640008000600 */
[----:B-1----:R-:W-:-:S13]  /*12a0*/  PLOP3.LUT P0, PT, PT, PT, UP0, 0x80, 0x0 ;  /* 0x000000000000781c */ /* 0x002fda0003f0f008 */
[----:B------:R-:W-:Y:S05]  /*12b0*/  @!P0 BRA `(.L_x_10) ;  /* 0xfffffffc00f08947 */ /* 0x000fea000383ffff */
[----:B------:R-:W-:Y:S02]  /*12c0*/  ULDC.64 UR4, c[0x0][0x590] ;  /* 0x0001640000047ab9 */ /* 0x000fe40000000a00 */
[----:B------:R-:W-:-:S04]  /*12d0*/  ISETP.NE.U32.AND P0, PT, RZ, UR4, PT ;  /* 0x00000004ff007c0c */ /* 0x000fc8000bf05070 */
[----:B------:R-:W-:-:S13]  /*12e0*/  ISETP.NE.AND.EX P0, PT, RZ, UR5, PT, P0 ;  /* 0x00000005ff007c0c */ /* 0x000fda000bf05300 */
[----:B------:R-:W-:Y:S05]  /*12f0*/  @P0 BRA `(.L_x_13) ;  /* 0x00000000002c0947 */ /* 0x000fea0003800000 */
[----:B------:R-:W-:Y:S02]  /*1300*/  ULDC.64 UR4, c[0x0][0x588] ;  /* 0x0001620000047ab9 */ /* 0x000fe40000000a00 */
[----:B------:R-:W-:-:S04]  /*1310*/  ISETP.NE.U32.AND P0, PT, RZ, UR4, PT ;  /* 0x00000004ff007c0c */ /* 0x000fc8000bf05070 */
[----:B------:R-:W-:-:S13]  /*1320*/  ISETP.NE.AND.EX P0, PT, RZ, UR5, PT, P0 ;  /* 0x00000005ff007c0c */ /* 0x000fda000bf05300 */
[----:B------:R-:W-:Y:S05]  /*1330*/  @!P0 BRA `(.L_x_14) ;  /* 0x0000000000108947 */ /* 0x000fea0003800000 */
[----:B------:R-:W1:Y:S02]  /*1340*/  LDC.64 R4, c[0x0][0x588] ;  /* 0x00016200ff047b82 */ /* 0x000e640000000a00 */
[----:B-1----:R1:W5:Y:S01]  /*1350*/  LDG.E R23, desc[UR38][R4.64] ;  /* 0x0000002604177981 */ /* 0x002362000c1e1900 */
[----:B------:R-:W-:Y:S01]  /*1360*/  IMAD.MOV.U32 R22, RZ, RZ, 0x1 ;  /* 0x00000001ff167424 */ /* 0x000fe200078e00ff */
[----:B------:R-:W-:Y:S06]  /*1370*/  BRA `(.L_x_13) ;  /* 0x00000000000c7947 */ /* 0x000fec0003800000 */
.L_x_14:
[----:B------:R-:W-:Y:S01]  /*1380*/  ULDC UR4, c[0x0][0x580] ;  /* 0x0001600000047ab9 */ /* 0x000fe20000000800 */
[----:B------:R-:W-:Y:S02]  /*1390*/  IMAD.MOV.U32 R22, RZ, RZ, 0x1 ;  /* 0x00000001ff167424 */ /* 0x000fe400078e00ff */
[----:B------:R-:W-:-:S07]  /*13a0*/  IMAD.U32 R23, RZ, RZ, UR4 ;  /* 0x00000004ff177e24 */ /* 0x000fce000f8e00ff */
.L_x_13:
        /* <DEDUP_REMOVED lines=8> */
[----:B------:R-:W2:Y:S02]  /*1430*/  LDC.64 R56, c[0x0][0x5a8] ;  /* 0x00016a00ff387b82 */ /* 0x000ea40000000a00 */
[----:B--2---:R2:W5:Y:S01]  /*1440*/  LDG.E R56, desc[UR38][R56.64] ;  /* 0x0000002638387981 */ /* 0x004562000c1e1900 */
[----:B------:R-:W-:Y:S05]  /*1450*/  BRA `(.L_x_15) ;  /* 0x0000000000087947 */ /* 0x000fea0003800000 */
.L_x_16:
[----:B------:R-:W-:Y:S02]  /*1460*/  ULDC UR4, c[0x0][0x5a0] ;  /* 0x0001680000047ab9 */ /* 0x000fe40000000800 */
[----:B------:R-:W-:-:S07]  /*1470*/  IMAD.U32 R56, RZ, RZ, UR4 ;  /* 0x00000004ff387e24 */ /* 0x000fce000f8e00ff */
.L_x_15:
[----:B------:R-:W-:-:S13]  /*1480*/  LOP3.LUT P0, RZ, R3, 0xff, RZ, 0xc0, !PT ;  /* 0x000000ff03ff7812 */ /* 0x000fda000780c0ff */
[----:B------:R-:W-:Y:S05]  /*1490*/  @!P0 EXIT ;  /* 0x000000000000894d */ /* 0x000fea0003800000 */
[----:B------:R-:W3:Y:S01]  /*14a0*/  S2UR UR6, SR_CgaCtaId ;  /* 0x00000000000679c3 */ /* 0x000ee20000008800 */
[C---:B------:R-:W-:Y:S01]  /*14b0*/  IMAD.SHL.U32 R3, R18.reuse, 0x10, RZ ;  /* 0x0000001012037824 */ /* 0x040fe200078e00ff */
[----:B------:R-:W-:Y:S01]  /*14c0*/  ULDC UR4, c[0x0][0x28c] ;  /* 0x0000a30000047ab9 */ /* 0x000fe20000000800 */
[C---:B-1----:R-:W-:Y:S01]  /*14d0*/  IMAD.SHL.U32 R4, R18.reuse, 0x2, RZ ;  /* 0x0000000212047824 */ /* 0x042fe200078e00ff */
[----:B------:R-:W-:Y:S01]  /*14e0*/  UIADD3 UR4, UR4, 0x3f, URZ ;  /* 0x0000003f04047890 */ /* 0x000fe2000fffe03f */
[----:B------:R-:W-:Y:S01]  /*14f0*/  IMAD.SHL.U32 R6, R18, 0x8, RZ ;  /* 0x0000000812067824 */ /* 0x000fe200078e00ff */
[----:B------:R-:W-:Y:S01]  /*1500*/  LOP3.LUT R3, R3, 0xe00, RZ, 0xc0, !PT ;  /* 0x00000e0003037812 */ /* 0x000fe200078ec0ff */
[----:B------:R-:W-:Y:S01]  /*1510*/  UMOV UR49, 0x400 ;  /* 0x0000040000317882 */ /* 0x000fe20000000000 */
[----:B------:R-:W-:Y:S01]  /*1520*/  USHF.R.S32.HI UR5, URZ, 0x1f, UR4 ;  /* 0x0000001f3f057899 */ /* 0x000fe20008011404 */
[----:B------:R-:W-:Y:S01]  /*1530*/  LOP3.LUT R58, R0, 0x1, RZ, 0xfc, !PT ;  /* 0x00000001003a7812 */ /* 0x000fe200078efcff */
[--C-:B-----5:R-:W-:Y:S01]  /*1540*/  IMAD.MOV.U32 R64, RZ, RZ, R23.reuse ;  /* 0x000000ffff407224 */ /* 0x120fe200078e0017 */
[----:B------:R-:W-:Y:S01]  /*1550*/  LOP3.LUT R3, R3, 0x6, R4, 0xf8, !PT ;  /* 0x0000000603037812 */ /* 0x000fe200078ef804 */
[----:B------:R-:W-:Y:S01]  /*1560*/  ULEA.HI UR5, UR5, UR4, URZ, 0x6 ;  /* 0x0000000405057291 */ /* 0x000fe2000f8f303f */
[----:B------:R-:W-:Y:S01]  /*1570*/  LOP3.LUT R5, R6, 0x80, RZ, 0xc0, !PT ;  /* 0x0000008006057812 */ /* 0x000fe200078ec0ff */
[----:B------:R-:W-:Y:S01]  /*1580*/  IMAD.MOV.U32 R81, RZ, RZ, R23 ;  /* 0x000000ffff517224 */ /* 0x000fe200078e0017 */
[----:B------:R-:W-:Y:S01]  /*1590*/  LOP3.LUT R3, R3, 0x60, R6, 0xf8, !PT ;  /* 0x0000006003037812 */ /* 0x000fe200078ef806 */
[----:B------:R-:W-:Y:S01]  /*15a0*/  IMAD.MOV.U32 R59, RZ, RZ, RZ ;  /* 0x000000ffff3b7224 */ /* 0x000fe200078e00ff */
[----:B------:R-:W-:Y:S01]  /*15b0*/  LOP3.LUT R4, R5, 0x10, R18, 0xf8, !PT ;  /* 0x0000001005047812 */ /* 0x000fe200078ef812 */
[----:B------:R-:W-:Y:S01]  /*15c0*/  IMAD.MOV.U32 R62, RZ, RZ, RZ ;  /* 0x000000ffff3e7224 */ /* 0x000fe200078e00ff */
[----:B------:R-:W-:Y:S01]  /*15d0*/  LOP3.LUT R100, R19, 0x1, RZ, 0xfc, !PT ;  /* 0x0000000113647812 */ /* 0x000fe200078efcff */
[----:B------:R-:W-:Y:S01]  /*15e0*/  ULDC.64 UR40, c[0x0][0x198] ;  /* 0x0000660000287ab9 */ /* 0x000fe20000000a00 */
[----:B--2---:R-:W-:Y:S01]  /*15f0*/  LOP3.LUT R57, R3, R4, RZ, 0xfc, !PT ;  /* 0x0000000403397212 */ /* 0x004fe200078efcff */
[----:B------:R-:W-:Y:S01]  /*1600*/  USHF.R.S32.HI UR50, URZ, 0x6, UR5 ;  /* 0x000000063f327899 */ /* 0x000fe20008011405 */
[C---:B------:R-:W-:Y:S01]  /*1610*/  PRMT R61, R22.reuse, 0x7610, R61 ;  /* 0x00007610163d7816 */ /* 0x040fe2000000003d */
[----:B---3--:R-:W-:Y:S01]  /*1620*/  ULEA UR49, UR6, UR49, 0x18 ;  /* 0x0000003106317291 */ /* 0x008fe2000f8ec03f */
[----:B------:R-:W-:Y:S01]  /*1630*/  PRMT R63, R22, 0x7610, R63 ;  /* 0x00007610163f7816 */ /* 0x000fe2000000003f */
[----:B------:R-:W-:Y:S01]  /*1640*/  UMOV UR48, URZ ;  /* 0x0000003f00307c82 */ /* 0x000fe20008000000 */
[----:B------:R-:W-:-:S03]  /*1650*/  UMOV UR4, URZ ;  /* 0x0000003f00047c82 */ /* 0x000fc60008000000 */
[----:B------:R-:W-:-:S07]  /*1660*/  VIADD R60, R57, UR49 ;  /* 0x00000031393c7c36 */ /* 0x000fce0008000000 */
.L_x_73:
[----:B------:R-:W-:Y:S01]  /*1670*/  LOP3.LUT R0, R18, 0x80, RZ, 0xc0, !PT ;  /* 0x0000008012007812 */ /* 0x000fe200078ec0ff */
[----:B------:R-:W1:Y:S01]  /*1680*/  LDC R3, c[0x0][0x28c] ;  /* 0x0000a300ff037b82 */ /* 0x000e620000000800 */
[----:B------:R-:W-:Y:S01]  /*1690*/  UMOV UR5, URZ ;  /* 0x0000003f00057c82 */ /* 0x000fe20008000000 */
[----:B------:R-:W-:Y:S01]  /*16a0*/  UMOV UR6, URZ ;  /* 0x0000003f00067c82 */ /* 0x000fe20008000000 */
[----:B------:R-:W-:Y:S01]  /*16b0*/  SHF.R.U32.HI R0, RZ, 0x7, R0 ;  /* 0x00000007ff007819 */ /* 0x000fe20000011600 */
[----:B------:R-:W-:Y:S01]  /*16c0*/  UMOV UR13, UR4 ;  /* 0x00000004000d7c82 */ /* 0x000fe20008000000 */
[----:B------:R-:W-:Y:S01]  /*16d0*/  CS2R R66, SRZ ;  /* 0x0000000000427805 */ /* 0x000fe2000001ff00 */
[----:B------:R-:W-:Y:S01]  /*16e0*/  IMAD.MOV.U32 R65, RZ, RZ, RZ ;  /* 0x000000ffff417224 */ /* 0x000fe200078e00ff */
[----:B------:R-:W-:Y:S02]  /*16f0*/  CS2R R68, SRZ ;  /* 0x0000000000447805 */ /* 0x000fe4000001ff00 */
[----:B------:R-:W-:Y:S01]  /*1700*/  CS2R R70, SRZ ;  /* 0x0000000000467805 */ /* 0x000fe2000001ff00 */
[----:B------:R-:W2:Y:S01]  /*1710*/  SHFL.IDX PT, R0, R0, RZ, 0x1f ;  /* 0x00001fff00007589 */ /* 0x000ea200000e0000 */
[----:B------:R-:W-:-:S02]  /*1720*/  CS2R R72, SRZ ;  /* 0x0000000000487805 */ /* 0x000fc4000001ff00 */
[----:B------:R-:W-:Y:S02]  /*1730*/  CS2R R74, SRZ ;  /* 0x00000000004a7805 */ /* 0x000fe4000001ff00 */
[----:B------:R-:W-:Y:S02]  /*1740*/  CS2R R76, SRZ ;  /* 0x00000000004c7805 */ /* 0x000fe4000001ff00 */
[----:B------:R-:W-:Y:S01]  /*1750*/  CS2R R78, SRZ ;  /* 0x00000000004e7805 */ /* 0x000fe2000001ff00 */
[----:B------:R-:W-:Y:S01]  /*1760*/  IMAD.MOV.U32 R80, RZ, RZ, RZ ;  /* 0x000000ffff507224 */ /* 0x000fe200078e00ff */
[----:B------:R-:W-:Y:S02]  /*1770*/  CS2R R82, SRZ ;  /* 0x0000000000527805 */ /* 0x000fe4000001ff00 */
[----:B------:R-:W-:Y:S02]  /*1780*/  CS2R R84, SRZ ;  /* 0x0000000000547805 */ /* 0x000fe4000001ff00 */
[----:B------:R-:W-:-:S02]  /*1790*/  CS2R R86, SRZ ;  /* 0x0000000000567805 */ /* 0x000fc4000001ff00 */
[----:B------:R-:W-:Y:S02]  /*17a0*/  CS2R R90, SRZ ;  /* 0x00000000005a7805 */ /* 0x000fe4000001ff00 */
[----:B------:R-:W-:Y:S02]  /*17b0*/  CS2R R92, SRZ ;  /* 0x00000000005c7805 */ /* 0x000fe4000001ff00 */
[----:B------:R-:W-:Y:S02]  /*17c0*/  CS2R R94, SRZ ;  /* 0x00000000005e7805 */ /* 0x000fe4000001ff00 */
[----:B------:R-:W-:Y:S02]  /*17d0*/  CS2R R96, SRZ ;  /* 0x0000000000607805 */ /* 0x000fe4000001ff00 */
[----:B------:R-:W-:Y:S01]  /*17e0*/  CS2R R98, SRZ ;  /* 0x0000000000627805 */ /* 0x000fe2000001ff00 */
[----:B------:R-:W-:Y:S01]  /*17f0*/  IMAD.U32 R5, RZ, RZ, UR48 ;  /* 0x00000030ff057e24 */ /* 0x000fe2000f8e00ff */
[----:B-1----:R-:W-:-:S02]  /*1800*/  ISETP.GE.AND P0, PT, R3, 0x1, PT ;  /* 0x000000010300780c */ /* 0x002fc40003f06270 */
[----:B------:R-:W-:Y:S02]  /*1810*/  CS2R R24, SRZ ;  /* 0x0000000000187805 */ /* 0x000fe4000001ff00 */
[----:B------:R-:W-:Y:S02]  /*1820*/  CS2R R26, SRZ ;  /* 0x00000000001a7805 */ /* 0x000fe4000001ff00 */
[----:B------:R-:W-:Y:S02]  /*1830*/  CS2R R28, SRZ ;  /* 0x00000000001c7805 */ /* 0x000fe4000001ff00 */
[----:B------:R-:W-:Y:S02]  /*1840*/  CS2R R30, SRZ ;  /* 0x00000000001e7805 */ /* 0x000fe4000001ff00 */
[----:B------:R-:W-:Y:S02]  /*1850*/  CS2R R32, SRZ ;  /* 0x0000000000207805 */ /* 0x000fe4000001ff00 */
[----:B------:R-:W-:-:S02]  /*1860*/  CS2R R34, SRZ ;  /* 0x0000000000227805 */ /* 0x000fc4000001ff00 */
[----:B------:R-:W-:Y:S02]  /*1870*/  CS2R R36, SRZ ;  /* 0x0000000000247805 */ /* 0x000fe4000001ff00 */
[----:B------:R-:W-:Y:S02]  /*1880*/  CS2R R38, SRZ ;  /* 0x0000000000267805 */ /* 0x000fe4000001ff00 */
[----:B--2---:R-:W-:Y:S02]  /*1890*/  R2UR UR7, R0 ;  /* 0x00000000000772ca */ /* 0x004fe400000e0000 */
        /* <DEDUP_REMOVED lines=8> */
[----:B------:R-:W-:-:S04]  /*1920*/  ULEA.HI UR8, UR7, UR7, URZ, 0x1 ;  /* 0x0000000707087291 */ /* 0x000fc8000f8f083f */
[----:B------:R-:W-:-:S04]  /*1930*/  ULOP3.LUT UR8, UR8, 0xffffe, URZ, 0xc0, !UPT ;  /* 0x000ffffe08087892 */ /* 0x000fc8000f8ec03f */
[----:B------:R-:W-:-:S03]  /*1940*/  UIADD3 UR8, UR7, -UR8, URZ ;  /* 0x8000000807087290 */ /* 0x000fc6000fffe03f */
[----:B------:R-:W-:Y:S01]  /*1950*/  UMOV UR7, URZ ;  /* 0x0000003f00077c82 */ /* 0x000fe20008000000 */
[----:B------:R-:W-:-:S04]  /*1960*/  ULEA UR8, UR8, UR49, 0xc ;  /* 0x0000003108087291 */ /* 0x000fc8000f8e603f */
[----:B------:R-:W-:-:S04]  /*1970*/  UIADD3 UR8, UR8, 0x4300, URZ ;  /* 0x0000430008087890 */ /* 0x000fc8000fffe03f */
[----:B------:R-:W-:-:S04]  /*1980*/  USHF.R.U32.HI UR8, URZ, 0x4, UR8 ;  /* 0x000000043f087899 */ /* 0x000fc80008011608 */
[----:B------:R-:W-:Y:S01]  /*1990*/  ULOP3.LUT UR12, UR8, 0x3fff, URZ, 0xc0, !UPT ;  /* 0x00003fff080c7892 */ /* 0x000fe2000f8ec03f */
[----:B------:R-:W-:Y:S11]  /*19a0*/  @!P0 BRA `(.L_x_17) ;  /* 0x0000000400788947 */ /* 0x000ff60003800000 */
[----:B------:R-:W-:-:S13]  /*19b0*/  ISETP.NE.AND P1, PT, R100, 0x3, PT ;  /* 0x000000036400780c */ /* 0x000fda0003f25270 */
[----:B------:R-:W-:Y:S05]  /*19c0*/  @!P1 BRA `(.L_x_18) ;  /* 0x0000000000049947 */ /* 0x000fea0003800000 */
[----:B------:R-:W-:Y:S01]  /*19d0*/  BPT.TRAP 0x1 ;  /* 0x000000040000795c */ /* 0x000fe20000300000 */
.L_x_18:
[----:B------:R-:W-:Y:S01]  /*19e0*/  ULEA UR5, UR4, UR49, 0x3 ;  /* 0x0000003104057291 */ /* 0x000fe2000f8e183f */
[----:B------:R-:W-:-:S05]  /*19f0*/  IMAD.U32 R0, RZ, RZ, UR48 ;  /* 0x00000030ff007e24 */ /* 0x000fca000f8e00ff */
[----:B------:R-:W-:-:S04]  /*1a00*/  SHF.L.U32 R0, R0, 0x1f, RZ ;  /* 0x0000001f00007819 */ /* 0x000fc800000006ff */
[----:B------:R1:W2:Y:S01]  /*1a10*/  SYNCS.PHASECHK.TRANS64.TRYWAIT P0, [UR5], R0 ;  /* 0x00000000ff0075a7 */ /* 0x0002a20008000145 */
[----:B------:R-:W-:Y:S05]  /*1a20*/  @!P1 BRA `(.L_x_19) ;  /* 0x0000000000049947 */ /* 0x000fea0003800000 */
[----:B------:R-:W-:Y:S01]  /*1a30*/  BPT.TRAP 0x1 ;  /* 0x000000040000795c */ /* 0x000fe20000300000 */
.L_x_19:
[----:B--2---:R-:W-:Y:S05]  /*1a40*/  @P0 BRA `(.L_x_20) ;  /* 0x0000000000080947 */ /* 0x004fea0003800000 */
[----:B------:R-:W2:Y:S02]  /*1a50*/  SYNCS.PHASECHK.TRANS64.TRYWAIT P0, [UR5], R0 ;  /* 0x00000000ff0075a7 */ /* 0x000ea40008000145 */
[----:B--2---:R-:W-:Y:S05]  /*1a60*/  @!P0 BRA `(.L_x_21) ;  /* 0x0000005c00ec8947 */ /* 0x004fea0003800000 */
.L_x_20:
[----:B------:R-:W-:Y:S01]  /*1a70*/  UIADD3 UR5, UR49, 0x26300, URZ ;  /* 0x0002630031057890 */ /* 0x000fe2000fffe03f */
[----:B------:R-:W-:Y:S01]  /*1a80*/  WARPGROUP.ARRIVE ;  /* 0x00000000000079c5 */ /* 0x000fe20000000000 */
[----:B------:R-:W-:Y:S01]  /*1a90*/  ULOP3.LUT UR8, UR12, 0x10000, URZ, 0xfc, !UPT ;  /* 0x000100000c087892 */ /* 0x000fe2000f8efc3f */
[----:B------:R-:W-:Y:S01]  /*1aa0*/  CS2R R66, SRZ ;  /* 0x0000000000427805 */ /* 0x000fe2000001ff00 */
[----:B------:R-:W-:Y:S01]  /*1ab0*/  USHF.R.U32.HI UR5, URZ, 0x4, UR5 ;  /* 0x000000043f057899 */ /* 0x000fe20008011605 */
[----:B------:R-:W-:Y:S01]  /*1ac0*/  IMAD.MOV.U32 R65, RZ, RZ, RZ ;  /* 0x000000ffff417224 */ /* 0x000fe200078e00ff */
[----:B------:R-:W-:Y:S01]  /*1ad0*/  ULEA UR8, UR4, UR8, 0x9 ;  /* 0x0000000804087291 */ /* 0x000fe2000f8e483f */
[----:B------:R-:W-:Y:S01]  /*1ae0*/  CS2R R68, SRZ ;  /* 0x0000000000447805 */ /* 0x000fe2000001ff00 */
[----:B------:R-:W-:Y:S01]  /*1af0*/  ULOP3.LUT UR5, UR5, 0x3fff, URZ, 0xc0, !UPT ;  /* 0x00003fff05057892 */ /* 0x000fe2000f8ec03f */
[----:B------:R-:W-:Y:S01]  /*1b00*/  CS2R R70, SRZ ;  /* 0x0000000000467805 */ /* 0x000fe2000001ff00 */
[----:B------:R-:W-:Y:S01]  /*1b10*/  UMOV UR9, 0x80000020 ;  /* 0x8000002000097882 */ /* 0x000fe20000000000 */
[----:B------:R-:W-:Y:S01]  /*1b20*/  UMOV UR11, 0x80000020 ;  /* 0x80000020000b7882 */ /* 0x000fe20000000000 */
[----:B------:R-:W-:Y:S01]  /*1b30*/  ULOP3.LUT UR5, UR5, 0x10000, URZ, 0xfc, !UPT ;  /* 0x0001000005057892 */ /* 0x000fe2000f8efc3f */
[----:B------:R-:W-:Y:S01]  /*1b40*/  CS2R R72, SRZ ;  /* 0x0000000000487805 */ /* 0x000fe2000001ff00 */
[----:B------:R-:W-:Y:S01]  /*1b50*/  UMOV UR6, 0x2 ;  /* 0x0000000200067882 */ /* 0x000fe20000000000 */
[----:B------:R-:W-:Y:S01]  /*1b60*/  CS2R R74, SRZ ;  /* 0x00000000004a7805 */ /* 0x000fe2000001ff00 */
[----:B------:R-:W-:Y:S01]  /*1b70*/  ULEA UR10, UR4, UR5, 0x8 ;  /* 0x00000005040a7291 */ /* 0x000fe2000f8e403f */
[----:B------:R-:W-:-:S02]  /*1b80*/  CS2R R76, SRZ ;  /* 0x00000000004c7805 */ /* 0x000fc4000001ff00 */
[----:B------:R-:W-:Y:S01]  /*1b90*/  CS2R R78, SRZ ;  /* 0x00000000004e7805 */ /* 0x000fe2000001ff00 */
[----:B------:R-:W-:Y:S01]  /*1ba0*/  ULDC UR5, c[0x0][0x50c] ;  /* 0x0001430000057ab9 */ /* 0x000fe20000000800 */
[----:B------:R-:W-:Y:S01]  /*1bb0*/  IMAD.MOV.U32 R80, RZ, RZ, RZ ;  /* 0x000000ffff507224 */ /* 0x000fe200078e00ff */
[----:B------:R-:W-:Y:S01]  /*1bc0*/  UISETP.NE.AND UP0, UPT, UR5, 0x2, UPT ;  /* 0x000000020500788c */ /* 0x000fe2000bf05270 */
[----:B------:R-:W-:Y:S02]  /*1bd0*/  CS2R R82, SRZ ;  /* 0x0000000000527805 */ /* 0x000fe4000001ff00 */
[----:B------:R-:W-:Y:S02]  /*1be0*/  CS2R R84, SRZ ;  /* 0x0000000000547805 */ /* 0x000fe4000001ff00 */
[----:B------:R-:W-:Y:S01]  /*1bf0*/  CS2R R86, SRZ ;  /* 0x0000000000567805 */ /* 0x000fe2000001ff00 */
[----:B------:R-:W-:Y:S01]  /*1c00*/  QGMMA.64x64x32.F32.E4M3.E4M3 R24, gdesc[UR8], RZ, !UPT, gsb0 ;  /* 0x00e00000081879f3 */ /* 0x000fe2000c0008ff */
[----:B------:R-:W-:Y:S01]  /*1c10*/  UIADD3 UR8, UR8, 0x2, URZ ;  /* 0x0000000208087890 */ /* 0x000fe2000fffe03f */
[----:B------:R-:W-:Y:S01]  /*1c20*/  CS2R R90, SRZ ;  /* 0x00000000005a7805 */ /* 0x000fe2000001ff00 */
[----:B------:R-:W-:Y:S01]  /*1c30*/  UIADD3 UR10, UR10, 0x2, URZ ;  /* 0x000000020a0a7890 */ /* 0x000fe2000fffe03f */
[----:B------:R-:W-:Y:S01]  /*1c40*/  CS2R R92, SRZ ;  /* 0x00000000005c7805 */ /* 0x000fe2000001ff00 */
[----:B------:R-:W-:Y:S01]  /*1c50*/  UMOV UR9, 0x80000020 ;  /* 0x8000002000097882 */ /* 0x000fe20000000000 */
[----:B------:R-:W-:Y:S01]  /*1c60*/  UMOV UR11, 0x80000020 ;  /* 0x80000020000b7882 */ /* 0x000fe20000000000 */
[----:B------:R-:W-:Y:S01]  /*1c70*/  USEL UR5, URZ, 0x1, UP0 ;  /* 0x000000013f057887 */ /* 0x000fe20008000000 */
[----:B------:R-:W-:-:S02]  /*1c80*/  CS2R R94, SRZ ;  /* 0x00000000005e7805 */ /* 0x000fc4000001ff00 */
[----:B------:R-:W-:Y:S02]  /*1c90*/  CS2R R96, SRZ ;  /* 0x0000000000607805 */ /* 0x000fe4000001ff00 */
[----:B------:R-:W-:Y:S02]  /*1ca0*/  CS2R R98, SRZ ;  /* 0x0000000000627805 */ /* 0x000fe4000001ff00 */
[----:B------:R-:W-:Y:S01]  /*1cb0*/  ISETP.NE.AND P0, PT, RZ, UR5, PT ;  /* 0x00000005ff007c0c */ /* 0x000fe2000bf05270 */
[----:B------:R-:W-:Y:S02]  /*1cc0*/  WARPGROUP.DEPBAR.LE gsb0, 0x0 ;  /* 0x00008000000079c5 */ /* 0x000fe40000010000 */
[----:B------:R-:W-:-:S06]  /*1cd0*/  WARPGROUP.ARRIVE ;  /* 0x00000000000079c5 */ /* 0x000fcc0000000000 */
[----:B------:R-:W-:Y:S03]  /*1ce0*/  QGMMA.64x64x32.F32.E4M3.E4M3 R24, gdesc[UR8], R24, gsb0 ;  /* 0x00e00000081879f3 */ /* 0x000fe60008000818 */
[----:B------:R-:W-:Y:S02]  /*1cf0*/  WARPGROUP.DEPBAR.LE gsb0, 0x0 ;  /* 0x00008000000079c5 */ /* 0x000fe40000010000 */
[----:B------:R-:W-:Y:S05]  /*1d00*/  @!P0 BRA `(.L_x_22) ;  /* 0x0000000000848947 */ /* 0x000fea0003800000 */
[----:B------:R-:W-:Y:S01]  /*1d10*/  FADD R99, RZ, R24 ;  /* 0x00000018ff637221 */ /* 0x000fe20000000000 */
[----:B------:R-:W-:-:S01]  /*1d20*/  FADD R98, RZ, R25 ;  /* 0x00000019ff627221 */ /* 0x000fc20000000000 */
        /* <DEDUP_REMOVED lines=30> */
[----:B------:R-:W-:-:S06]  /*1f10*/  UMOV UR6, URZ ;  /* 0x0000003f00067c82 */ /* 0x000fcc0008000000 */
.L_x_22:
[----:B------:R-:W-:-:S04]  /*1f20*/  UIADD3 UR13, UR4, 0x1, URZ ;  /* 0x00000001040d7890 */ /* 0x000fc8000fffe03f */
[----:B------:R-:W-:-:S04]  /*1f30*/  UISETP.NE.AND UP0, UPT, UR13, 0x11, UPT ;  /* 0x000000110d00788c */ /* 0x000fc8000bf05270 */
[----:B------:R-:W-:Y:S02]  /*1f40*/  USEL UR7, URZ, 0x1, UP0 ;  /* 0x000000013f077887 */ /* 0x000fe40008000000 */
[----:B------:R-:W-:Y:S02]  /*1f50*/  USEL UR13, UR13, URZ, UP0 ;  /* 0x0000003f0d0d7287 */ /* 0x000fe40008000000 */
[----:B------:R-:W-:-:S06]  /*1f60*/  ULOP3.LUT UR7, UR48, UR7, URZ, 0x3c, !UPT ;  /* 0x0000000730077292 */ /* 0x000fcc000f8e3c3f */
[----:B------:R-:W-:Y:S01]  /*1f70*/  IMAD.U32 R5, RZ, RZ, UR7 ;  /* 0x00000007ff057e24 */ /* 0x000fe2000f8e00ff */
[----:B------:R-:W-:-:S06]  /*1f80*/  UMOV UR7, 0x1 ;  /* 0x0000000100077882 */ /* 0x000fcc0000000000 */
.L_x_17:
[----:B------:R-:W-:-:S04]  /*1f90*/  UISETP.LT.AND UP0, UPT, UR50, 0x1, UPT ;  /* 0x000000013200788c */ /* 0x000fc8000bf01270 */
[----:B------:R-:W-:-:S04]  /*1fa0*/  USEL UR8, UR50, 0x1, UP0 ;  /* 0x0000000132087887 */ /* 0x000fc80008000000 */
[----:B------:R-:W-:-:S04]  /*1fb0*/  UIADD3 UR8, UR50, -UR8, URZ ;  /* 0x8000000832087290 */ /* 0x000fc8000fffe03f */
[----:B------:R-:W-:-:S06]  /*1fc0*/  UISETP.GE.AND UP0, UPT, UR8, 0x1, UPT ;  /* 0x000000010800788c */ /* 0x000fcc000bf06270 */
[----:B------:R-:W-:-:S13]  /*1fd0*/  PLOP3.LUT P0, PT, PT, PT, UP0, 0x80, 0x0 ;  /* 0x000000000000781c */ /* 0x000fda0003f0f008 */
[----:B------:R-:W-:Y:S05]  /*1fe0*/  @!P0 BRA `(.L_x_23) ;  /* 0x00000004007c8947 */ /* 0x000fea0003800000 */
[----:B-12---:R-:W-:Y:S01]  /*1ff0*/  IMAD.U32 R0, RZ, RZ, UR8 ;  /* 0x00000008ff007e24 */ /* 0x006fe2000f8e00ff */
[----:B------:R-:W-:Y:S01]  /*2000*/  UMOV UR14, UR4 ;  /* 0x00000004000e7c82 */ /* 0x000fe20008000000 */
[----:B------:R-:W-:-:S05]  /*2010*/  ULDC UR15, c[0x0][0x50c] ;  /* 0x00014300000f7ab9 */ /* 0x000fca0000000800 */
.L_x_31:
[----:B------:R-:W-:-:S13]  /*2020*/  ISETP.NE.AND P1, PT, R100, 0x3, PT ;  /* 0x000000036400780c */ /* 0x000fda0003f25270 */
[----:B-12---:R-:W-:Y:S05]  /*2030*/  @!P1 BRA `(.L_x_24) ;  /* 0x0000000000049947 */ /* 0x006fea0003800000 */
[----:B------:R-:W-:Y:S01]  /*2040*/  BPT.TRAP 0x1 ;  /* 0x000000040000795c */ /* 0x000fe20000300000 */
.L_x_24:
[----:B------:R-:W-:Y:S01]  /*2050*/  ULEA UR8, UR13, UR49, 0x3 ;  /* 0x000000310d087291 */ /* 0x000fe2000f8e183f */
[----:B------:R-:W-:-:S08]  /*2060*/  SHF.L.U32 R3, R5, 0x1f, RZ ;  /* 0x0000001f05037819 */ /* 0x000fd000000006ff */
[----:B------:R1:W2:Y:S01]  /*2070*/  SYNCS.PHASECHK.TRANS64.TRYWAIT P0, [UR8], R3 ;  /* 0x00000003ff0075a7 */ /* 0x0002a20008000148 */
[----:B------:R-:W-:Y:S05]  /*2080*/  @!P1 BRA `(.L_x_25) ;  /* 0x0000000000049947 */ /* 0x000fea0003800000 */
[----:B------:R-:W-:Y:S01]  /*2090*/  BPT.TRAP 0x1 ;  /* 0x000000040000795c */ /* 0x000fe20000300000 */
.L_x_25:
[----:B--2---:R-:W-:Y:S05]  /*20a0*/  @P0 BRA `(.L_x_26) ;  /* 0x0000000000080947 */ /* 0x004fea0003800000 */
[----:B------:R-:W2:Y:S02]  /*20b0*/  SYNCS.PHASECHK.TRANS64.TRYWAIT P0, [UR8], R3 ;  /* 0x00000003ff0075a7 */ /* 0x000ea40008000148 */
[----:B--2---:R-:W-:Y:S05]  /*20c0*/  @!P0 BRA `(.L_x_27) ;  /* 0x00000058006c8947 */ /* 0x004fea0003800000 */
.L_x_26:
[----:B------:R-:W-:Y:S01]  /*20d0*/  UIADD3 UR8, UR49, 0x26300, URZ ;  /* 0x0002630031087890 */ /* 0x000fe2000fffe03f */
[----:B------:R-:W-:Y:S01]  /*20e0*/  WARPGROUP.ARRIVE ;  /* 0x00000000000079c5 */ /* 0x000fe20000000000 */
[----:B------:R-:W-:Y:S02]  /*20f0*/  UISETP.NE.AND UP0, UPT, UR5, URZ, UPT ;  /* 0x0000003f0500728c */ /* 0x000fe4000bf05270 */
[----:B------:R-:W-:Y:S02]  /*2100*/  USHF.R.U32.HI UR8, URZ, 0x4, UR8 ;  /* 0x000000043f087899 */ /* 0x000fe40008011608 */
[----:B------:R-:W-:Y:S02]  /*2110*/  USEL UR7, UR7, URZ, !UP0 ;  /* 0x0000003f07077287 */ /* 0x000fe4000c000000 */
[----:B------:R-:W-:Y:S02]  /*2120*/  ULOP3.LUT UR5, UR8, 0x3fff, URZ, 0xc0, !UPT ;  /* 0x00003fff08057892 */ /* 0x000fe4000f8ec03f */
[----:B------:R-:W-:-:S02]  /*2130*/  ULOP3.LUT UR8, UR12, 0x10000, URZ, 0xfc, !UPT ;  /* 0x000100000c087892 */ /* 0x000fc4000f8efc3f */
[----:B------:R-:W-:Y:S02]  /*2140*/  ULOP3.LUT UR5, UR5, 0x10000, URZ, 0xfc, !UPT ;  /* 0x0001000005057892 */ /* 0x000fe4000f8efc3f */
[----:B------:R-:W-:Y:S02]  /*2150*/  UISETP.NE.U32.AND UP0, UPT, UR7, URZ, UPT ;  /* 0x0000003f0700728c */ /* 0x000fe4000bf05070 */
[----:B------:R-:W-:Y:S02]  /*2160*/  ULEA UR8, UR13, UR8, 0x9 ;  /* 0x000000080d087291 */ /* 0x000fe4000f8e483f */
[----:B------:R-:W-:Y:S01]  /*2170*/  ULEA UR10, UR13, UR5, 0x8 ;  /* 0x000000050d0a7291 */ /* 0x000fe2000f8e403f */
[----:B------:R-:W-:Y:S01]  /*2180*/  UMOV UR9, 0x80000020 ;  /* 0x8000002000097882 */ /* 0x000fe20000000000 */
[----:B------:R-:W-:Y:S01]  /*2190*/  UMOV UR11, 0x80000020 ;  /* 0x80000020000b7882 */ /* 0x000fe20000000000 */
[----:B------:R-:W-:-:S06]  /*21a0*/  UIADD3 UR6, UR6, 0x2, URZ ;  /* 0x0000000206067890 */ /* 0x000fcc000fffe03f */
[----:B------:R-:W-:Y:S01]  /*21b0*/  QGMMA.64x64x32.F32.E4M3.E4M3 R24, gdesc[UR8], R24, UP0, gsb0 ;  /* 0x00e00000081879f3 */ /* 0x000fe2000b800818 */
[----:B------:R-:W-:Y:S02]  /*21c0*/  UIADD3 UR8, UR8, 0x2, URZ ;  /* 0x0000000208087890 */ /* 0x000fe4000fffe03f */
[----:B------:R-:W-:Y:S01]  /*21d0*/  UIADD3 UR10, UR10, 0x2, URZ ;  /* 0x000000020a0a7890 */ /* 0x000fe2000fffe03f */
[----:B------:R-:W-:Y:S01]  /*21e0*/  UMOV UR9, 0x80000020 ;  /* 0x8000002000097882 */ /* 0x000fe20000000000 */
[----:B------:R-:W-:Y:S01]  /*21f0*/  UMOV UR11, 0x80000020 ;  /* 0x80000020000b7882 */ /* 0x000fe20000000000 */
[----:B------:R-:W-:-:S04]  /*2200*/  UISETP.NE.AND UP0, UPT, UR6, UR15, UPT ;  /* 0x0000000f0600728c */ /* 0x000fc8000bf05270 */
[----:B------:R-:W-:-:S06]  /*2210*/  USEL UR5, URZ, 0x1, UP0 ;  /* 0x000000013f057887 */ /* 0x000fcc0008000000 */
[----:B------:R-:W-:Y:S01]  /*2220*/  ISETP.NE.AND P0, PT, RZ, UR5, PT ;  /* 0x00000005ff007c0c */ /* 0x000fe2000bf05270 */
[----:B------:R-:W-:Y:S02]  /*2230*/  WARPGROUP.DEPBAR.LE gsb0, 0x0 ;  /* 0x00008000000079c5 */ /* 0x000fe40000010000 */
[----:B------:R-:W-:-:S06]  /*2240*/  WARPGROUP.ARRIVE ;  /* 0x00000000000079c5 */ /* 0x000fcc0000000000 */
[----:B------:R-:W-:Y:S03]  /*2250*/  QGMMA.64x64x32.F32.E4M3.E4M3 R24, gdesc[UR8], R24, gsb0 ;  /* 0x00e00000081879f3 */ /* 0x000fe60008000818 */
[----:B------:R-:W-:Y:S02]  /*2260*/  WARPGROUP.DEPBAR.LE gsb0, 0x0 ;  /* 0x00008000000079c5 */ /* 0x000fe40000010000 */
[----:B------:R-:W-:Y:S05]  /*2270*/  @!P0 BRA `(.L_x_28) ;  /* 0x0000000000848947 */ /* 0x000fea0003800000 */
[----:B------:R-:W-:Y:S01]  /*2280*/  FADD R99, R24, R99 ;  /* 0x0000006318637221 */ /* 0x000fe20000000000 */
[----:B------:R-:W-:-:S01]  /*2290*/  FADD R98, R25, R98 ;  /* 0x0000006219627221 */ /* 0x000fc20000000000 */
        /* <DEDUP_REMOVED lines=30> */
[----:B------:R-:W-:-:S06]  /*2480*/  UMOV UR6, URZ ;  /* 0x0000003f00067c82 */ /* 0x000fcc0008000000 */
.L_x_28:
[----:B------:R-:W-:Y:S05]  /*2490*/  @!P1 BRA `(.L_x_29) ;  /* 0x0000000000049947 */ /* 0x000fea0003800000 */
[----:B------:R-:W-:Y:S01]  /*24a0*/  BPT.TRAP 0x1 ;  /* 0x000000040000795c */ /* 0x000fe20000300000 */
.L_x_29:
[----:B------:R-:W-:Y:S01]  /*24b0*/  ULEA UR7, UR14, UR49, 0x3 ;  /* 0x000000310e077291 */ /* 0x000fe2000f8e183f */
[----:B------:R-:W-:-:S03]  /*24c0*/  ISETP.GT.U32.AND P0, PT, R19, 0x1, PT ;  /* 0x000000011300780c */ /* 0x000fc60003f04070 */
[----:B------:R-:W-:-:S04]  /*24d0*/  UIADD3 UR7, UR7, 0x88, URZ ;  /* 0x0000008807077890 */ /* 0x000fc8000fffe03f */
[----:B------:R-:W-:-:S09]  /*24e0*/  UPRMT UR7, URZ, 0x654, UR7 ;  /* 0x000006543f077896 */ /* 0x000fd20008000007 */
[----:B------:R-:W-:Y:S01]  /*24f0*/  SYNCS.ARRIVE.TRANS64.RED.A1T0 RZ, [UR7], RZ ;  /* 0x000000ffffff79a7 */ /* 0x000fe20008100407 */
[----:B------:R-:W-:Y:S05]  /*2500*/  @P0 BRA `(.L_x_30) ;  /* 0x0000000000040947 */ /* 0x000fea0003800000 */
[----:B------:R-:W-:Y:S01]  /*2510*/  BPT.TRAP 0x1 ;  /* 0x000000040000795c */ /* 0x000fe20000300000 */
.L_x_30:
[----:B------:R-:W-:Y:S01]  /*2520*/  UIADD3 UR13, UR13, 0x1, URZ ;  /* 0x000000010d0d7890 */ /* 0x000fe2000fffe03f */
[C---:B------:R-:W-:Y:S01]  /*2530*/  ISETP.GT.AND P0, PT, R0.reuse, 0x1, PT ;  /* 0x000000010000780c */ /* 0x040fe20003f04270 */
[----:B------:R-:W-:Y:S01]  /*2540*/  UIADD3 UR14, UR14, 0x1, URZ ;  /* 0x000000010e0e7890 */ /* 0x000fe2000fffe03f */
[----:B------:R-:W-:Y:S01]  /*2550*/  VIADD R0, R0, 0xffffffff ;  /* 0xffffffff00007836 */ /* 0x000fe20000000000 */
[----:B------:R-:W-:Y:S02]  /*2560*/  UISETP.NE.AND UP0, UPT, UR13, 0x11, UPT ;  /* 0x000000110d00788c */ /* 0x000fe4000bf05270 */
[----:B------:R-:W-:Y:S02]  /*2570*/  UISETP.NE.AND UP1, UPT, UR14, 0x11, UPT ;  /* 0x000000110e00788c */ /* 0x000fe4000bf25270 */
[----:B------:R-:W-:Y:S02]  /*2580*/  USEL UR7, URZ, 0x1, UP0 ;  /* 0x000000013f077887 */ /* 0x000fe40008000000 */
[----:B------:R-:W-:-:S02]  /*2590*/  USEL UR13, UR13, URZ, UP0 ;  /* 0x0000003f0d0d7287 */ /* 0x000fc40008000000 */
[----:B------:R-:W-:Y:S02]  /*25a0*/  USEL UR14, UR14, URZ, UP1 ;  /* 0x0000003f0e0e7287 */ /* 0x000fe40008800000 */
[----:B------:R-:W-:Y:S01]  /*25b0*/  LOP3.LUT R5, R5, UR7, RZ, 0x3c, !PT ;  /* 0x0000000705057c12 */ /* 0x000fe2000f8e3cff */
[----:B------:R-:W-:Y:S01]  /*25c0*/  UMOV UR7, 0x1 ;  /* 0x0000000100077882 */ /* 0x000fe20000000000 */
[----:B------:R-:W-:Y:S08]  /*25d0*/  @P0 BRA `(.L_x_31) ;  /* 0xfffffff800900947 */ /* 0x000ff0000383ffff */
.L_x_23:
[----:B------:R-:W-:Y:S01]  /*25e0*/  UISETP.NE.AND UP0, UPT, UR6, URZ, UPT ;  /* 0x0000003f0600728c */ /* 0x000fe2000bf05270 */
[----:B-12---:R-:W1:Y:S03]  /*25f0*/  LDC R0, c[0x0][0x28c] ;  /* 0x0000a300ff007b82 */ /* 0x006e660000000800 */
[----:B------:R-:W-:-:S06]  /*2600*/  USEL UR5, URZ, 0x1, !UP0 ;  /* 0x000000013f057887 */ /* 0x000fcc000c000000 */
[----:B------:R-:W-:Y:S02]  /*2610*/  ISETP.NE.AND P0, PT, RZ, UR5, PT ;  /* 0x00000005ff007c0c */ /* 0x000fe4000bf05270 */
[----:B-1----:R-:W-:-:S11]  /*2620*/  ISETP.GE.AND P1, PT, R0, 0x1, PT ;  /* 0x000000010000780c */ /* 0x002fd60003f26270 */
[----:B------:R-:W-:Y:S05]  /*2630*/  @!P0 BRA `(.L_x_32) ;  /* 0x0000000000808947 */ /* 0x000fea0003800000 */
[----:B------:R-:W-:Y:S01]  /*2640*/  FADD R99, R24, R99 ;  /* 0x0000006318637221 */ /* 0x000fe20000000000 */
        /* <DEDUP_REMOVED lines=30> */
[----:B------:R-:W-:-:S07]  /*2830*/  FADD R66, R66, R55 ;  /* 0x0000003742427221 */ /* 0x000fce0000000000 */
.L_x_32:
[----:B------:R-:W-:Y:S05]  /*2840*/  @!P1 BRA `(.L_x_33) ;  /* 0x0000000000409947 */ /* 0x000fea0003800000 */
[----:B------:R-:W-:-:S13]  /*2850*/  ISETP.NE.AND P0, PT, R100, 0x3, PT ;  /* 0x000000036400780c */ /* 0x000fda0003f05270 */
[----:B------:R-:W-:Y:S05]  /*2860*/  @!P0 BRA `(.L_x_34) ;  /* 0x0000000000048947 */ /* 0x000fea0003800000 */
[----:B------:R-:W-:Y:S01]  /*2870*/  BPT.TRAP 0x1 ;  /* 0x000000040000795c */ /* 0x000fe20000300000 */
.L_x_34:
[----:B------:R-:W-:Y:S01]  /*2880*/  UISETP.LT.AND UP0, UPT, UR50, 0x1, UPT ;  /* 0x000000013200788c */ /* 0x000fe2000bf01270 */
[----:B------:R-:W-:-:S03]  /*2890*/  ISETP.GT.U32.AND P0, PT, R19, 0x1, PT ;  /* 0x000000011300780c */ /* 0x000fc60003f04070 */
[----:B------:R-:W-:-:S04]  /*28a0*/  USEL UR5, UR50, 0x1, UP0 ;  /* 0x0000000132057887 */ /* 0x000fc80008000000 */
[----:B------:R-:W-:-:S04]  /*28b0*/  UIADD3 UR5, UR4, UR50, -UR5 ;  /* 0x0000003204057290 */ /* 0x000fc8000fffe805 */
[----:B------:R-:W-:-:S04]  /*28c0*/  UIMAD.WIDE.U32 UR6, UR5, -0xf0f0f0f, URZ ;  /* 0xf0f0f0f1050678a5 */ /* 0x000fc8000f8e003f */
[----:B------:R-:W-:-:S04]  /*28d0*/  USHF.R.U32.HI UR6, URZ, 0x4, UR7 ;  /* 0x000000043f067899 */ /* 0x000fc80008011607 */
[----:B------:R-:W-:-:S04]  /*28e0*/  UIMAD UR5, UR6, -0x11, UR5 ;  /* 0xffffffef060578a4 */ /* 0x000fc8000f8e0205 */
[----:B------:R-:W-:-:S04]  /*28f0*/  ULEA UR5, UR5, UR49, 0x3 ;  /* 0x0000003105057291 */ /* 0x000fc8000f8e183f */
[----:B------:R-:W-:-:S04]  /*2900*/  UIADD3 UR5, UR5, 0x88, URZ ;  /* 0x0000008805057890 */ /* 0x000fc8000fffe03f */
[----:B------:R-:W-:-:S09]  /*2910*/  UPRMT UR5, URZ, 0x654, UR5 ;  /* 0x000006543f057896 */ /* 0x000fd20008000005 */
[----:B------:R-:W-:Y:S01]  /*2920*/  SYNCS.ARRIVE.TRANS64.RED.A1T0 RZ, [UR5], RZ ;  /* 0x000000ffffff79a7 */ /* 0x000fe20008100405 */
[----:B------:R-:W-:Y:S05]  /*2930*/  @P0 BRA `(.L_x_33) ;  /* 0x0000000000040947 */ /* 0x000fea0003800000 */
[----:B------:R-:W-:Y:S01]  /*2940*/  BPT.TRAP 0x1 ;  /* 0x000000040000795c */ /* 0x000fe20000300000 */
.L_x_33:
[----:B------:R-:W-:Y:S01]  /*2950*/  UIADD3 UR6, UR49, 0x200, URZ ;  /* 0x0000020031067890 */ /* 0x000fe2000fffe03f */
[----:B------:R-:W-:Y:S01]  /*2960*/  R2UR UR46, R88 ;  /* 0x00000000582e72ca */ /* 0x000fe200000e0000 */
[----:B------:R-:W-:Y:S01]  /*2970*/  UIADD3 UR51, UR50, UR4, URZ ;  /* 0x0000000432337290 */ /* 0x000fe2000fffe03f */
[----:B------:R-:W-:Y:S01]  /*2980*/  R2UR UR45, R89 ;  /* 0x00000000592d72ca */ /* 0x000fe200000e0000 */
[----:B------:R-:W-:Y:S02]  /*2990*/  UISETP.GE.U32.AND UP1, UPT, UR50, 0x11, UPT ;  /* 0x000000113200788c */ /* 0x000fe4000bf26070 */
[----:B------:R-:W-:Y:S02]  /*29a0*/  ULOP3.LUT UP2, URZ, UR6, 0x9f, URZ, 0xc0, !UPT ;  /* 0x0000009f063f7892 */ /* 0x000fe4000f84c03f */
[----:B------:R-:W-:-:S04]  /*29b0*/  UISETP.GT.U32.AND UP0, UPT, UR51, 0x10, UPT ;  /* 0x000000103300788c */ /* 0x000fc8000bf04070 */
[----:B------:R-:W-:Y:S01]  /*29c0*/  UISETP.LT.U32.AND UP0, UPT, UR50, 0x11, UP0 ;  /* 0x000000113200788c */ /* 0x000fe20008701070 */
[----:B------:R-:W-:Y:S01]  /*29d0*/  PLOP3.LUT P0, PT, PT, PT, UP2, 0x80, 0x0 ;  /* 0x000000000000781c */ /* 0x000fe20003f0f028 */
[----:B------:R-:W-:Y:S02]  /*29e0*/  USHF.L.U32 UR46, UR46, 0x7, URZ ;  /* 0x000000072e2e7899 */ /* 0x000fe4000800063f */
[----:B------:R-:W-:Y:S02]  /*29f0*/  @UP1 UIMAD.WIDE.U32 UR4, UR51, -0xf0f0f0f, URZ ;  /* 0xf0f0f0f1330418a5 */ /* 0x000fe4000f8e003f */
[----:B------:R-:W-:Y:S02]  /*2a00*/  USEL UR6, URZ, 0x1, !UP0 ;  /* 0x000000013f067887 */ /* 0x000fe4000c000000 */
[----:B------:R-:W-:Y:S02]  /*2a10*/  @UP1 USHF.R.U32.HI UR4, URZ, 0x4, UR5 ;  /* 0x000000043f041899 */ /* 0x000fe40008011605 */
[----:B------:R-:W-:-:S02]  /*2a20*/  ULOP3.LUT UR48, UR48, UR6, URZ, 0x3c, !UPT ;  /* 0x0000000630307292 */ /* 0x000fc4000f8e3c3f */
[----:B------:R-:W-:Y:S02]  /*2a30*/  USHF.L.U32 UR45, UR45, 0x6, URZ ;  /* 0x000000062d2d7899 */ /* 0x000fe4000800063f */
[----:B------:R-:W-:Y:S01]  /*2a40*/  @UP1 ULOP3.LUT UR48, UR48, 0x1, UR4, 0x78, !UPT ;  /* 0x0000000130301892 */ /* 0x000fe2000f8e7804 */
[----:B------:R-:W-:Y:S11]  /*2a50*/  @!P0 BRA `(.L_x_35) ;  /* 0x0000000000408947 */ /* 0x000ff60003800000 */
[----:B------:R-:W-:Y:S01]  /*2a60*/  MOV R0, 0x0 ;  /* 0x0000000000007802 */ /* 0x000fe20000000f00 */
[----:B------:R-:W-:Y:S01]  /*2a70*/  ULDC.64 UR4, c[0x4][0x68] ;  /* 0x01001a0000047ab9 */ /* 0x000fe20000000a00 */
[----:B------:R-:W-:Y:S01]  /*2a80*/  ULDC.64 UR6, c[0x4][0x8] ;  /* 0x0100020000067ab9 */ /* 0x000fe20000000a00 */
[----:B------:R-:W-:Y:S01]  /*2a90*/  IMAD.U32 R4, RZ, RZ, UR4 ;  /* 0x00000004ff047e24 */ /* 0x000fe2000f8e00ff */
[----:B------:R1:W2:Y:S01]  /*2aa0*/  LDC.64 R14, c[0x4][R0] ;  /* 0x01000000000e7b82 */ /* 0x0002a20000000a00 */
[----:B------:R-:W-:Y:S01]  /*2ab0*/  IMAD.U32 R5, RZ, RZ, UR5 ;  /* 0x00000005ff057e24 */ /* 0x000fe2000f8e00ff */
[----:B------:R-:W-:Y:S01]  /*2ac0*/  ULDC.64 UR4, c[0x4][0x70] ;  /* 0x01001c0000047ab9 */ /* 0x000fe20000000a00 */
[----:B------:R-:W-:Y:S02]  /*2ad0*/  IMAD.U32 R10, RZ, RZ, UR6 ;  /* 0x00000006ff0a7e24 */ /* 0x000fe4000f8e00ff */
[----:B------:R-:W-:Y:S02]  /*2ae0*/  IMAD.U32 R6, RZ, RZ, UR4 ;  /* 0x00000004ff067e24 */ /* 0x000fe4000f8e00ff */
[----:B------:R-:W-:-:S02]  /*2af0*/  IMAD.U32 R7, RZ, RZ, UR5 ;  /* 0x00000005ff077e24 */ /* 0x000fc4000f8e00ff */
[----:B------:R-:W-:Y:S02]  /*2b00*/  IMAD.U32 R11, RZ, RZ, UR7 ;  /* 0x00000007ff0b7e24 */ /* 0x000fe4000f8e00ff */
[----:B------:R-:W-:Y:S02]  /*2b10*/  IMAD.MOV.U32 R8, RZ, RZ, 0x70 ;  /* 0x00000070ff087424 */ /* 0x000fe400078e00ff */
[----:B------:R-:W-:Y:S02]  /*2b20*/  IMAD.MOV.U32 R12, RZ, RZ, 0x1 ;  /* 0x00000001ff0c7424 */ /* 0x000fe400078e00ff */
[----:B-1----:R-:W-:-:S07]  /*2b30*/  IMAD.MOV.U32 R13, RZ, RZ, RZ ;  /* 0x000000ffff0d7224 */ /* 0x002fce00078e00ff */
[----:B------:R-:W-:-:S07]  /*2b40*/  LEPC R20, `(.L_x_35) ;  /* 0x000000001014794e */ /* 0x000fce0000000000 */
[----:B--2---:R-:W-:Y:S05]  /*2b50*/  CALL.ABS.NOINC R14 ;  /* 0x000000000e007343 */ /* 0x004fea0003c00000 */
.L_x_35:
[----:B------:R-:W-:-:S04]  /*2b60*/  UIADD3 UR4, UR49, 0x2200, URZ ;  /* 0x0000220031047890 */ /* 0x000fc8000fffe03f */
[----:B------:R-:W-:-:S06]  /*2b70*/  ULOP3.LUT UP0, URZ, UR4, 0x9f, URZ, 0xc0, !UPT ;  /* 0x0000009f043f7892 */ /* 0x000fcc000f80c03f */
[----:B------:R-:W-:-:S13]  /*2b80*/  PLOP3.LUT P0, PT, PT, PT, UP0, 0x80, 0x0 ;  /* 0x000000000000781c */ /* 0x000fda0003f0f008 */
[----:B------:R-:W-:Y:S05]  /*2b90*/  @!P0 BRA `(.L_x_36) ;  /* 0x0000000000408947 */ /* 0x000fea0003800000 */
        /* <DEDUP_REMOVED lines=16> */
.L_x_36:
[----:B------:R-:W1:Y:S01]  /*2ca0*/  LDC.64 R10, c[0x0][0x590] ;  /* 0x00016400ff0a7b82 */ /* 0x000e620000000a00 */
[----:B------:R-:W-:Y:S01]  /*2cb0*/  SHF.R.U32.HI R0, RZ, 0x2, R18 ;  /* 0x00000002ff007819 */ /* 0x000fe20000011612 */
[----:B------:R-:W-:Y:S01]  /*2cc0*/  ULDC UR4, c[0x0][0x284] ;  /* 0x0000a10000047ab9 */ /* 0x000fe20000000800 */
[C---:B------:R-:W-:Y:S02]  /*2cd0*/  LOP3.LUT R3, R18.reuse, 0xe0, RZ, 0xc0, !PT ;  /* 0x000000e012037812 */ /* 0x040fe400078ec0ff */
[----:B------:R-:W-:Y:S02]  /*2ce0*/  LOP3.LUT R4, R18, 0x3, RZ, 0xc0, !PT ;  /* 0x0000000312047812 */ /* 0x000fe400078ec0ff */
[----:B------:R-:W-:Y:S01]  /*2cf0*/  LOP3.LUT R7, R0, 0x7, RZ, 0xc0, !PT ;  /* 0x0000000700077812 */ /* 0x000fe200078ec0ff */
[----:B------:R-:W2:Y:S01]  /*2d00*/  LDC R5, c[0x0][0x288] ;  /* 0x0000a200ff057b82 */ /* 0x000ea20000000800 */
[----:B------:R-:W-:Y:S02]  /*2d10*/  SHF.R.U32.HI R0, RZ, 0x1, R3 ;  /* 0x00000001ff007819 */ /* 0x000fe40000011603 */
[----:B-1----:R-:W-:-:S04]  /*2d20*/  ISETP.NE.U32.AND P2, PT, R10, RZ, PT ;  /* 0x000000ff0a00720c */ /* 0x002fc80003f45070 */
[----:B------:R-:W-:Y:S01]  /*2d30*/  ISETP.NE.AND.EX P2, PT, R11, RZ, PT, P2 ;  /* 0x000000ff0b00720c */ /* 0x000fe20003f45320 */
[----:B--2---:R-:W-:Y:S01]  /*2d40*/  IMAD R4, R4, -0x2, R5 ;  /* 0xfffffffe04047824 */ /* 0x004fe200078e0205 */
[----:B------:R-:W-:-:S03]  /*2d50*/  IADD3 R5, -R0, UR4, -R7 ;  /* 0x0000000400057c10 */ /* 0x000fc6000fffe907 */
[----:B------:R-:W-:Y:S02]  /*2d60*/  IMAD R89, R89, -0x40, R4 ;  /* 0xffffffc059597824 */ /* 0x000fe400078e0204 */
[----:B------:R-:W-:-:S06]  /*2d70*/  IMAD R88, R88, -0x80, R5 ;  /* 0xffffff8058587824 */ /* 0x000fcc00078e0205 */
[----:B------:R-:W-:Y:S05]  /*2d80*/  @!P2 BRA `(.L_x_37) ;  /* 0x000000000054a947 */ /* 0x000fea0003800000 */
[----:B------:R-:W-:Y:S02]  /*2d90*/  ULDC.64 UR4, c[0x0][0x588] ;  /* 0x0001620000047ab9 */ /* 0x000fe40000000a00 */
[----:B------:R-:W-:-:S04]  /*2da0*/  ISETP.NE.U32.AND P0, PT, RZ, UR4, PT ;  /* 0x00000004ff007c0c */ /* 0x000fc8000bf05070 */
[----:B------:R-:W-:-:S13]  /*2db0*/  ISETP.NE.AND.EX P0, PT, RZ, UR5, PT, P0 ;  /* 0x00000005ff007c0c */ /* 0x000fda000bf05300 */
[----:B------:R-:W-:Y:S05]  /*2dc0*/  @!P0 BRA `(.L_x_38) ;  /* 0x0000000000288947 */ /* 0x000fea0003800000 */
[----:B------:R-:W1:Y:S01]  /*2dd0*/  LDC.64 R4, c[0x0][0x588] ;  /* 0x00016200ff047b82 */ /* 0x000e620000000a00 */
[----:B------:R-:W-:-:S04]  /*2de0*/  IMAD R9, R10, UR47, RZ ;  /* 0x0000002f0a097c24 */ /* 0x000fc8000f8e02ff */
[----:B-1----:R-:W-:-:S05]  /*2df0*/  IMAD.WIDE R4, R9, 0x4, R4 ;  /* 0x0000000409047825 */ /* 0x002fca00078e0204 */
[----:B------:R-:W2:Y:S01]  /*2e00*/  LDG.E R23, desc[UR38][R4.64] ;  /* 0x0000002604177981 */ /* 0x000ea2000c1e1900 */
[----:B------:R-:W-:Y:S02]  /*2e10*/  IMAD.MOV.U32 R22, RZ, RZ, 0x1 ;  /* 0x00000001ff167424 */ /* 0x000fe400078e00ff */
[----:B------:R-:W-:Y:S02]  /*2e20*/  IMAD.MOV.U32 R61, RZ, RZ, 0x1 ;  /* 0x00000001ff3d7424 */ /* 0x000fe400078e00ff */
[----:B------:R-:W-:Y:S02]  /*2e30*/  IMAD.MOV.U32 R63, RZ, RZ, 0x1 ;  /* 0x00000001ff3f7424 */ /* 0x000fe400078e00ff */
[--C-:B--2---:R-:W-:Y:S02]  /*2e40*/  IMAD.MOV.U32 R64, RZ, RZ, R23.reuse ;  /* 0x000000ffff407224 */ /* 0x104fe400078e0017 */
[----:B------:R-:W-:Y:S01]  /*2e50*/  IMAD.MOV.U32 R81, RZ, RZ, R23 ;  /* 0x000000ffff517224 */ /* 0x000fe200078e0017 */
[----:B------:R-:W-:Y:S06]  /*2e60*/  BRA `(.L_x_37) ;  /* 0x00000000001c7947 */ /* 0x000fec0003800000 */
.L_x_38:
[----:B------:R-:W-:Y:S01]  /*2e70*/  ULDC UR4, c[0x0][0x580] ;  /* 0x0001600000047ab9 */ /* 0x000fe20000000800 */
[----:B------:R-:W-:Y:S02]  /*2e80*/  IMAD.MOV.U32 R22, RZ, RZ, 0x1 ;  /* 0x00000001ff167424 */ /* 0x000fe400078e00ff */
[----:B------:R-:W-:Y:S02]  /*2e90*/  IMAD.MOV.U32 R61, RZ, RZ, 0x1 ;  /* 0x00000001ff3d7424 */ /* 0x000fe400078e00ff */
[----:B------:R-:W-:Y:S02]  /*2ea0*/  IMAD.MOV.U32 R63, RZ, RZ, 0x1 ;  /* 0x00000001ff3f7424 */ /* 0x000fe400078e00ff */
[----:B------:R-:W-:Y:S02]  /*2eb0*/  IMAD.U32 R23, RZ, RZ, UR4 ;  /* 0x00000004ff177e24 */ /* 0x000fe4000f8e00ff */
[----:B------:R-:W-:Y:S02]  /*2ec0*/  IMAD.U32 R64, RZ, RZ, UR4 ;  /* 0x00000004ff407e24 */ /* 0x000fe4000f8e00ff */
[----:B------:R-:W-:-:S07]  /*2ed0*/  IMAD.U32 R81, RZ, RZ, UR4 ;  /* 0x00000004ff517e24 */ /* 0x000fce000f8e00ff */
.L_x_37:
[----:B------:R-:W1:Y:S02]  /*2ee0*/  LDC.64 R8, c[0x0][0x5b0] ;  /* 0x00016c00ff087b82 */ /* 0x000e640000000a00 */
[----:B-1----:R-:W-:-:S04]  /*2ef0*/  ISETP.NE.U32.AND P0, PT, R8, RZ, PT ;  /* 0x000000ff0800720c */ /* 0x002fc80003f05070 */
[----:B------:R-:W-:-:S13]  /*2f00*/  ISETP.NE.AND.EX P0, PT, R9, RZ, PT, P0 ;  /* 0x000000ff0900720c */ /* 0x000fda0003f05300 */
        /* <DEDUP_REMOVED lines=8> */
[----:B------:R1:W5:Y:S01]  /*2f90*/  LDG.E R56, desc[UR38][R4.64] ;  /* 0x0000002604387981 */ /* 0x000362000c1e1900 */
[----:B------:R-:W-:Y:S05]  /*2fa0*/  BRA `(.L_x_39) ;  /* 0x0000000000087947 */ /* 0x000fea0003800000 */
.L_x_40:
[----:B------:R-:W-:Y:S02]  /*2fb0*/  ULDC UR4, c[0x0][0x5a0] ;  /* 0x0001680000047ab9 */ /* 0x000fe40000000800 */
[----:B------:R-:W-:-:S07]  /*2fc0*/  IMAD.U32 R56, RZ, RZ, UR4 ;  /* 0x00000004ff387e24 */ /* 0x000fce000f8e00ff */
.L_x_39:
[----:B------:R-:W2:Y:S01]  /*2fd0*/  LDC.64 R12, c[0x0][0x5c0] ;  /* 0x00017000ff0c7b82 */ /* 0x000ea20000000a00 */
[----:B------:R-:W-:Y:S01]  /*2fe0*/  ULDC.64 UR4, c[0x0][0x588] ;  /* 0x0001620000047ab9 */ /* 0x000fe20000000a00 */
[----:B------:R-:W-:Y:S02]  /*2ff0*/  ISETP.EQ.U32.AND P3, PT, R10, RZ, PT ;  /* 0x000000ff0a00720c */ /* 0x000fe40003f62070 */
[----:B------:R-:W-:Y:S02]  /*3000*/  ISETP.NE.U32.AND P4, PT, RZ, UR4, PT ;  /* 0x00000004ff007c0c */ /* 0x000fe4000bf85070 */
[----:B------:R-:W-:Y:S02]  /*3010*/  LOP3.LUT P5, RZ, R63, 0xff, RZ, 0xc0, !PT ;  /* 0x000000ff3fff7812 */ /* 0x000fe400078ac0ff */
[----:B------:R-:W3:Y:S01]  /*3020*/  LDC R9, c[0x0][0x5c8] ;  /* 0x00017200ff097b82 */ /* 0x000ee20000000800 */
[----:B------:R-:W-:Y:S02]  /*3030*/  ISETP.NE.AND.EX P4, PT, RZ, UR5, PT, P4 ;  /* 0x00000005ff007c0c */ /* 0x000fe4000bf85340 */
[----:B------:R-:W-:-:S02]  /*3040*/  FSEL R0, R81, R64, !P5 ;  /* 0x0000004051007208 */ /* 0x000fc40006800000 */
[----:B------:R-:W-:Y:S02]  /*3050*/  ISETP.EQ.OR.EX P3, PT, R11, RZ, !P4, P3 ;  /* 0x000000ff0b00720c */ /* 0x000fe40006762730 */
[----:B------:R-:W-:Y:S02]  /*3060*/  PLOP3.LUT P1, PT, PT, PT, PT, 0x8, 0x0 ;  /* 0x000000000000781c */ /* 0x000fe40003f2e170 */
[----:B------:R-:W-:Y:S02]  /*3070*/  PLOP3.LUT P4, PT, P4, PT, PT, 0x8, 0x0 ;  /* 0x000000000000781c */ /* 0x000fe4000278e170 */
[C---:B------:R-:W-:Y:S02]  /*3080*/  FSEL R64, R23.reuse, R64, !P2 ;  /* 0x0000004017407208 */ /* 0x040fe40005000000 */
[----:B------:R-:W-:Y:S02]  /*3090*/  FSEL R0, R23, R0, !P2 ;  /* 0x0000000017007208 */ /* 0x000fe40005000000 */
[----:B--2---:R-:W-:-:S04]  /*30a0*/  ISETP.NE.U32.AND P0, PT, R12, RZ, PT ;  /* 0x000000ff0c00720c */ /* 0x004fc80003f05070 */
[----:B------:R-:W-:-:S04]  /*30b0*/  ISETP.NE.AND.EX P0, PT, R13, RZ, PT, P0 ;  /* 0x000000ff0d00720c */ /* 0x000fc80003f05300 */
[----:B---3--:R-:W-:Y:S01]  /*30c0*/  FSEL R9, R9, RZ, !P0 ;  /* 0x000000ff09097208 */ /* 0x008fe20004000000 */
[----:B------:R-:W-:Y:S08]  /*30d0*/  @!P3 BRA `(.L_x_41) ;  /* 0x00000000003cb947 */ /* 0x000ff00003800000 */
[----:B------:R-:W-:Y:S04]  /*30e0*/  BSSY B0, `(.L_x_41) ;  /* 0x000000e000007945 */ /* 0x000fe80003800000 */
[----:B------:R-:W-:Y:S05]  /*30f0*/  @!P2 BRA `(.L_x_42) ;  /* 0x000000000024a947 */ /* 0x000fea0003800000 */
[----:B------:R-:W-:Y:S02]  /*3100*/  LOP3.LUT P3, RZ, R61, 0xff, RZ, 0xc0, !PT ;  /* 0x000000ff3dff7812 */ /* 0x000fe4000786c0ff */
[----:B------:R-:W-:Y:S02]  /*3110*/  PLOP3.LUT P1, PT, P4, PT, PT, 0x80, 0x0 ;  /* 0x000000000000781c */ /* 0x000fe4000272f070 */
[----:B------:R-:W-:-:S09]  /*3120*/  PRMT R63, RZ, 0x7610, R63 ;  /* 0x00007610ff3f7816 */ /* 0x000fd2000000003f */
[----:B------:R-:W-:Y:S05]  /*3130*/  @!P3 BRA `(.L_x_43) ;  /* 0x000000000020b947 */ /* 0x000fea0003800000 */
[----:B------:R-:W-:Y:S01]  /*3140*/  FSETP.EQ.AND P1, PT, R23, RZ, PT ;  /* 0x000000ff1700720b */ /* 0x000fe20003f22000 */
[----:B------:R-:W-:Y:S01]  /*3150*/  IMAD.MOV.U32 R64, RZ, RZ, R23 ;  /* 0x000000ffff407224 */ /* 0x000fe200078e0017 */
[----:B------:R-:W-:Y:S01]  /*3160*/  PRMT R63, R61, 0x7610, R63 ;  /* 0x000076103d3f7816 */ /* 0x000fe2000000003f */
[----:B------:R-:W-:Y:S01]  /*3170*/  IMAD.MOV.U32 R0, RZ, RZ, R23 ;  /* 0x000000ffff007224 */ /* 0x000fe200078e0017 */
[----:B------:R-:W-:Y:S09]  /*3180*/  BRA `(.L_x_43) ;  /* 0x00000000000c7947 */ /* 0x000ff20003800000 */
.L_x_42:
[----:B------:R-:W-:Y:S01]  /*3190*/  FSETP.EQ.AND P1, PT, R23, RZ, PT ;  /* 0x000000ff1700720b */ /* 0x000fe20003f22000 */
[--C-:B------:R-:W-:Y:S02]  /*31a0*/  IMAD.MOV.U32 R64, RZ, RZ, R23.reuse ;  /* 0x000000ffff407224 */ /* 0x100fe400078e0017 */
[----:B------:R-:W-:-:S10]  /*31b0*/  IMAD.MOV.U32 R0, RZ, RZ, R23 ;  /* 0x000000ffff007224 */ /* 0x000fd400078e0017 */
.L_x_43:
[----:B------:R-:W-:Y:S05]  /*31c0*/  BSYNC B0 ;  /* 0x0000000000007941 */ /* 0x000fea0003800000 */
.L_x_41:
[----:B------:R-:W-:Y:S04]  /*31d0*/  BSSY B0, `(.L_x_44) ;  /* 0x000000f000007945 */ /* 0x000fe80003800000 */
[----:B------:R-:W-:Y:S05]  /*31e0*/  @!P2 BRA `(.L_x_45) ;  /* 0x000000000028a947 */ /* 0x000fea0003800000 */
[----:B------:R-:W-:Y:S02]  /*31f0*/  LOP3.LUT P2, RZ, R22, 0xff, RZ, 0xc0, !PT ;  /* 0x000000ff16ff7812 */ /* 0x000fe4000784c0ff */
[----:B------:R-:W-:Y:S02]  /*3200*/  PRMT R61, RZ, 0x7610, R61 ;  /* 0x00007610ff3d7816 */ /* 0x000fe4000000003d */
[----:B------:R-:W-:-:S09]  /*3210*/  PRMT R63, RZ, 0x7610, R63 ;  /* 0x00007610ff3f7816 */ /* 0x000fd2000000003f */
[----:B------:R-:W-:Y:S05]  /*3220*/  @!P2 BRA `(.L_x_46) ;  /* 0x000000000024a947 */ /* 0x000fea0003800000 */
[----:B------:R-:W-:Y:S01]  /*3230*/  FSETP.EQ.AND P4, PT, R23, RZ, PT ;  /* 0x000000ff1700720b */ /* 0x000fe20003f82000 */
[----:B------:R-:W-:Y:S01]  /*3240*/  IMAD.MOV.U32 R64, RZ, RZ, R23 ;  /* 0x000000ffff407224 */ /* 0x000fe200078e0017 */
[C---:B------:R-:W-:Y:S01]  /*3250*/  PRMT R61, R22.reuse, 0x7610, R61 ;  /* 0x00007610163d7816 */ /* 0x040fe2000000003d */
[----:B------:R-:W-:Y:S01]  /*3260*/  IMAD.MOV.U32 R0, RZ, RZ, R23 ;  /* 0x000000ffff007224 */ /* 0x000fe200078e0017 */
[----:B------:R-:W-:Y:S01]  /*3270*/  PRMT R63, R22, 0x7610, R63 ;  /* 0x00007610163f7816 */ /* 0x000fe2000000003f */
[----:B------:R-:W-:Y:S08]  /*3280*/  BRA `(.L_x_46) ;  /* 0x00000000000c7947 */ /* 0x000ff00003800000 */
.L_x_45:
[----:B------:R-:W-:Y:S01]  /*3290*/  FSETP.EQ.AND P4, PT, R23, RZ, PT ;  /* 0x000000ff1700720b */ /* 0x000fe20003f82000 */
[--C-:B------:R-:W-:Y:S02]  /*32a0*/  IMAD.MOV.U32 R64, RZ, RZ, R23.reuse ;  /* 0x000000ffff407224 */ /* 0x100fe400078e0017 */
[----:B------:R-:W-:-:S10]  /*32b0*/  IMAD.MOV.U32 R0, RZ, RZ, R23 ;  /* 0x000000ffff007224 */ /* 0x000fd400078e0017 */
.L_x_46:
[----:B------:R-:W-:Y:S05]  /*32c0*/  BSYNC B0 ;  /* 0x0000000000007941 */ /* 0x000fea0003800000 */
.L_x_44:
[----:B------:R-:W-:Y:S02]  /*32d0*/  IMAD.MOV.U32 R8, RZ, RZ, RZ ;  /* 0x000000ffff087224 */ /* 0x000fe400078e00ff */
[----:B------:R-:W-:Y:S02]  /*32e0*/  IMAD.MOV.U32 R10, RZ, RZ, RZ ;  /* 0x000000ffff0a7224 */ /* 0x000fe400078e00ff */
[----:B------:R-:W-:Y:S01]  /*32f0*/  IMAD.MOV.U32 R11, RZ, RZ, R9 ;  /* 0x000000ffff0b7224 */ /* 0x000fe200078e0009 */
[----:B------:R-:W-:Y:S06]  /*3300*/  @!P0 BRA `(.L_x_47) ;  /* 0x0000000000608947 */ /* 0x000fec0003800000 */
[----:B------:R-:W-:Y:S01]  /*3310*/  SHF.R.U32.HI R3, RZ, 0x5, R3 ;  /* 0x00000005ff037819 */ /* 0x000fe20000011603 */
[----:B------:R-:W2:Y:S01]  /*3320*/  LDC.64 R14, c[0x0][0x5d0] ;  /* 0x00017400ff0e7b82 */ /* 0x000ea20000000a00 */
[----:B------:R-:W-:Y:S01]  /*3330*/  USHF.R.S32.HI UR4, URZ, 0x1f, UR47 ;  /* 0x0000001f3f047899 */ /* 0x000fe2000801142f */
[----:B------:R-:W-:Y:S02]  /*3340*/  ISETP.GE.AND P0, PT, R89, 0x1, PT ;  /* 0x000000015900780c */ /* 0x000fe40003f06270 */
[----:B-1----:R-:W-:Y:S01]  /*3350*/  IMAD.SHL.U32 R4, R3, 0x10, RZ ;  /* 0x0000001003047824 */ /* 0x002fe200078e00ff */
[----:B------:R-:W-:Y:S02]  /*3360*/  PRMT R3, RZ, 0x7610, R3 ;  /* 0x00007610ff037816 */ /* 0x000fe40000000003 */
[----:B------:R-:W-:Y:S02]  /*3370*/  ISETP.LT.OR P2, PT, R88, 0x9, !P0 ;  /* 0x000000095800780c */ /* 0x000fe40004741670 */
[----:B------:R-:W-:-:S02]  /*3380*/  LOP3.LUT R4, R4, 0xfffffff0, R7, 0xe2, !PT ;  /* 0xfffffff004047812 */ /* 0x000fc400078ee207 */
[----:B------:R-:W-:-:S03]  /*3390*/  ISETP.LT.OR P0, PT, R88, 0x1, !P0 ;  /* 0x000000015800780c */ /* 0x000fc60004701670 */
[----:B------:R-:W-:-:S05]  /*33a0*/  VIADD R4, R4, UR46 ;  /* 0x0000002e04047c36 */ /* 0x000fca0008000000 */
[--C-:B------:R-:W-:Y:S01]  /*33b0*/  SHF.R.S32.HI R5, RZ, 0x1f, R4.reuse ;  /* 0x0000001fff057819 */ /* 0x100fe20000011404 */
[C---:B--2---:R-:W-:Y:S02]  /*33c0*/  IMAD R6, R14.reuse, UR4, RZ ;  /* 0x000000040e067c24 */ /* 0x044fe4000f8e02ff */
[----:B------:R-:W-:-:S04]  /*33d0*/  IMAD.WIDE.U32 R4, R14, UR47, R4 ;  /* 0x0000002f0e047c25 */ /* 0x000fc8000f8e0004 */
[----:B------:R-:W-:Y:S01]  /*33e0*/  IMAD R6, R15, UR47, R6 ;  /* 0x0000002f0f067c24 */ /* 0x000fe2000f8e0206 */
[----:B------:R-:W-:-:S04]  /*33f0*/  IADD3 R4, P3, R4, R12, RZ ;  /* 0x0000000c04047210 */ /* 0x000fc80007f7e0ff */
[----:B------:R-:W-:-:S05]  /*3400*/  IADD3.X R5, R13, R5, R6, P3, !PT ;  /* 0x000000050d057210 */ /* 0x000fca0001ffe406 */
[----:B------:R-:W2:Y:S04]  /*3410*/  @!P2 LDG.E.U8 R6, desc[UR38][R4.64+0x8] ;  /* 0x000008260406a981 */ /* 0x000ea8000c1e1100 */
[----:B------:R-:W3:Y:S01]  /*3420*/  @!P0 LDG.E.U8 R3, desc[UR38][R4.64] ;  /* 0x0000002604038981 */ /* 0x000ee2000c1e1100 */
[----:B--2---:R-:W-:-:S05]  /*3430*/  @!P2 IMAD.SHL.U32 R6, R6, 0x100, RZ ;  /* 0x000001000606a824 */ /* 0x004fca00078e00ff */
[----:B---3--:R-:W-:-:S04]  /*3440*/  @!P2 LOP3.LUT R6, R3, R6, RZ, 0xfc, !PT ;  /* 0x000000060306a212 */ /* 0x008fc800078efcff */
[----:B------:R-:W-:-:S04]  /*3450*/  @!P2 PRMT R3, R6, 0x7610, R3 ;  /* 0x000076100603a816 */ /* 0x000fc80000000003 */
[----:B------:R-:W-:-:S05]  /*3460*/  F2FP.F16.E4M3.UNPACK_B R3, R3 ;  /* 0x00000003ff03723e */ /* 0x000fca00020006ff */
[--C-:B------:R-:W-:Y:S02]  /*3470*/  HADD2.F32 R11, -RZ, R3.reuse.H0_H0 ;  /* 0x20000003ff0b7230 */ /* 0x100fe40000004100 */
[----:B------:R-:W-:-:S07]  /*3480*/  HADD2.F32 R9, -RZ, R3.H1_H1 ;  /* 0x30000003ff097230 */ /* 0x000fce0000004100 */
.L_x_47:
[----:B------:R-:W-:Y:S01]  /*3490*/  BSSY B0, `(.L_x_48) ;  /* 0x0000038000007945 */ /* 0x000fe20003800000 */
[----:B------:R-:W-:Y:S02]  /*34a0*/  IMAD.MOV.U32 R3, RZ, RZ, RZ ;  /* 0x000000ffff037224 */ /* 0x000fe400078e00ff */
[----:B-1----:R-:W-:Y:S01]  /*34b0*/  IMAD.MOV.U32 R4, RZ, RZ, RZ ;  /* 0x000000ffff047224 */ /* 0x002fe200078e00ff */
[----:B------:R-:W-:Y:S06]  /*34c0*/  @P1 BRA `(.L_x_49) ;  /* 0x0000000000d01947 */ /* 0x000fec0003800000 */
[----:B------:R-:W-:-:S13]  /*34d0*/  ISETP.NE.AND P2, PT, R58, 0x3, PT ;  /* 0x000000033a00780c */ /* 0x000fda0003f45270 */
[----:B------:R-:W-:Y:S05]  /*34e0*/  @!P2 BRA `(.L_x_50) ;  /* 0x000000000004a947 */ /* 0x000fea0003800000 */
[----:B------:R-:W-:Y:S01]  /*34f0*/  BPT.TRAP 0x1 ;  /* 0x000000040000795c */ /* 0x000fe20000300000 */
.L_x_50:
[----:B------:R-:W-:Y:S01]  /*3500*/  LEA R14, R62, UR49, 0x3 ;  /* 0x000000313e0e7c11 */ /* 0x000fe2000f8e18ff */
[----:B------:R-:W-:Y:S01]  /*3510*/  BSSY B1, `(.L_x_51) ;  /* 0x0000006000017945 */ /* 0x000fe20003800000 */
[----:B------:R-:W-:Y:S01]  /*3520*/  SHF.L.U32 R3, R59, 0x1f, RZ ;  /* 0x0000001f3b037819 */ /* 0x000fe200000006ff */
[----:B------:R-:W-:Y:S02]  /*3530*/  IMAD.MOV.U32 R8, RZ, RZ, RZ ;  /* 0x000000ffff087224 */ /* 0x000fe400078e00ff */
[----:B------:R-:W-:Y:S01]  /*3540*/  IMAD.MOV.U32 R10, RZ, RZ, RZ ;  /* 0x000000ffff0a7224 */ /* 0x000fe200078e00ff */
[----:B------:R-:W1:Y:S02]  /*3550*/  SYNCS.PHASECHK.TRANS64.TRYWAIT P0, [R14+URZ+0x110], R3 ;  /* 0x000110030e0075a7 */ /* 0x000e64000800017f */
[----:B-1----:R-:W-:Y:S05]  /*3560*/  @!P0 BRA `(.L_x_52) ;  /* 0x00000044005c8947 */ /* 0x002fea0003800000 */
.L_x_143:
[----:B------:R-:W-:Y:S05]  /*3570*/  BSYNC B1 ;  /* 0x0000000000017941 */ /* 0x000fea0003800000 */
.L_x_51:
[----:B------:R-:W-:Y:S01]  /*3580*/  BSSY B1, `(.L_x_53) ;  /* 0x0000017000017945 */ /* 0x000fe20003800000 */
[----:B-1----:R-:W-:Y:S02]  /*3590*/  IMAD.MOV.U32 R3, RZ, RZ, RZ ;  /* 0x000000ffff037224 */ /* 0x002fe400078e00ff */
[----:B------:R-:W-:Y:S01]  /*35a0*/  IMAD.MOV.U32 R4, RZ, RZ, RZ ;  /* 0x000000ffff047224 */ /* 0x000fe200078e00ff */
[----:B------:R-:W-:Y:S06]  /*35b0*/  @P4 BRA `(.L_x_54) ;  /* 0x00000000004c4947 */ /* 0x000fec0003800000 */
[----:B------:R-:W-:Y:S01]  /*35c0*/  SHF.R.U32.HI R4, RZ, 0x4, R18 ;  /* 0x00000004ff047819 */ /* 0x000fe20000011612 */
[----:B------:R-:W-:-:S03]  /*35d0*/  IMAD R3, R62, 0x1000, R57 ;  /* 0x000010003e037824 */ /* 0x000fc600078e0239 */
[----:B------:R-:W-:Y:S01]  /*35e0*/  LOP3.LUT P0, RZ, R4, 0x1, RZ, 0xc0, !PT ;  /* 0x0000000104ff7812 */ /* 0x000fe2000780c0ff */
[----:B------:R-:W-:Y:S01]  /*35f0*/  VIADD R4, R3, UR49 ;  /* 0x0000003103047c36 */ /* 0x000fe20008000000 */
[----:B------:R-:W-:Y:S03]  /*3600*/  LDS.U16 R6, [R3+UR49+0x308] ;  /* 0x0003083103067984 */ /* 0x000fe60008000400 */
[C---:B------:R-:W-:Y:S01]  /*3610*/  VIADD R5, R4.reuse, 0x200 ;  /* 0x0000020004057836 */ /* 0x040fe20000000000 */
[----:B------:R-:W1:Y:S01]  /*3620*/  LDS.U16 R7, [R3+UR49+0x208] ;  /* 0x0002083103077984 */ /* 0x000e620008000400 */
[----:B------:R-:W-:-:S03]  /*3630*/  VIADD R8, R4, 0x210 ;  /* 0x0000021004087836 */ /* 0x000fc60000000000 */
[----:B------:R-:W-:Y:S03]  /*3640*/  LDS.U16 R4, [R3+UR49+0x300] ;  /* 0x0003003103047984 */ /* 0x000fe60008000400 */
[----:B------:R-:W-:Y:S02]  /*3650*/  @P0 VIADD R8, R5, 0xfffffff0 ;  /* 0xfffffff005080836 */ /* 0x000fe40000000000 */
[----:B------:R1:W2:Y:S04]  /*3660*/  LDS.U16 R5, [R3+UR49+0x200] ;  /* 0x0002003103057984 */ /* 0x0002a80008000400 */
[----:B------:R-:W-:Y:S04]  /*3670*/  LDS.U16 R10, [R8+0x100] ;  /* 0x00010000080a7984 */ /* 0x000fe80000000400 */
[----:B------:R-:W3:Y:S04]  /*3680*/  LDS.U16 R13, [R8] ;  /* 0x00000000080d7984 */ /* 0x000ee80000000400 */
[----:B------:R-:W-:Y:S04]  /*3690*/  LDS.U16 R12, [R8+0x108] ;  /* 0x00010800080c7984 */ /* 0x000fe80000000400 */
[----:B------:R-:W4:Y:S01]  /*36a0*/  LDS.U16 R15, [R8+0x8] ;  /* 0x00000800080f7984 */ /* 0x000f220000000400 */
[----:B-1----:R-:W-:-:S02]  /*36b0*/  PRMT R3, R7, 0x5410, R6 ;  /* 0x0000541007037816 */ /* 0x002fc40000000006 */
[----:B--2---:R-:W-:Y:S02]  /*36c0*/  PRMT R4, R5, 0x5410, R4 ;  /* 0x0000541005047816 */ /* 0x004fe40000000004 */
[----:B---3--:R-:W-:Y:S02]  /*36d0*/  PRMT R10, R13, 0x5410, R10 ;  /* 0x000054100d0a7816 */ /* 0x008fe4000000000a */
[----:B----4-:R-:W-:-:S07]  /*36e0*/  PRMT R8, R15, 0x5410, R12 ;  /* 0x000054100f087816 */ /* 0x010fce000000000c */
.L_x_54:
[----:B------:R-:W-:Y:S05]  /*36f0*/  BSYNC B1 ;  /* 0x0000000000017941 */ /* 0x000fea0003800000 */
.L_x_53:
[----:B------:R-:W-:Y:S01]  /*3700*/  @!PT LDS RZ, [RZ] ;  /* 0x00000000fffff984 */ /* 0x000fe20000000800 */
[----:B------:R-:W-:Y:S01]  /*3710*/  @!PT LDS RZ, [RZ] ;  /* 0x00000000fffff984 */ /* 0x000fe20000000800 */
[----:B------:R-:W-:Y:S01]  /*3720*/  @!PT LDS RZ, [RZ] ;  /* 0x00000000fffff984 */ /* 0x000fe20000000800 */
[----:B------:R-:W-:Y:S01]  /*3730*/  @!PT LDS RZ, [RZ] ;  /* 0x00000000fffff984 */ /* 0x000fe20000000800 */
[----:B------:R1:W-:Y:S06]  /*3740*/  MEMBAR.ALL.CTA ;  /* 0x0000000000007992 */ /* 0x0003ec0000008000 */
[----:B-1----:R-:W1:Y:S01]  /*3750*/  FENCE.VIEW.ASYNC.S ;  /* 0x00000000000073c6 */ /* 0x002e620000000000 */
[----:B------:R-:W-:Y:S05]  /*3760*/  @!P2 BRA `(.L_x_55) ;  /* 0x000000000004a947 */ /* 0x000fea0003800000 */
[----:B------:R-:W-:Y:S01]  /*3770*/  BPT.TRAP 0x1 ;  /* 0x000000040000795c */ /* 0x000fe20000300000 */
.L_x_55:
[----:B------:R-:W2:Y:S01]  /*3780*/  S2R R6, SR_CgaCtaId ;  /* 0x0000000000067919 */ /* 0x000ea20000008800 */
[----:B------:R-:W-:Y:S02]  /*3790*/  VIADD R5, R14, 0x120 ;  /* 0x000001200e057836 */ /* 0x000fe40000000000 */
[----:B------:R-:W-:-:S05]  /*37a0*/  VIADD R62, R62, 0x1 ;  /* 0x000000013e3e7836 */ /* 0x000fca0000000000 */
[----:B------:R-:W-:-:S04]  /*37b0*/  ISETP.NE.AND P0, PT, R62, 0x2, PT ;  /* 0x000000023e00780c */ /* 0x000fc80003f05270 */
[----:B------:R-:W-:Y:S02]  /*37c0*/  SEL R62, R62, RZ, P0 ;  /* 0x000000ff3e3e7207 */ /* 0x000fe40000000000 */
[----:B--2---:R-:W-:Y:S02]  /*37d0*/  PRMT R5, R6, 0x654, R5 ;  /* 0x0000065406057816 */ /* 0x004fe40000000005 */
[----:B------:R-:W-:Y:S02]  /*37e0*/  SEL R6, RZ, 0x1, P0 ;  /* 0x00000001ff067807 */ /* 0x000fe40000000000 */
[----:B-1----:R1:W-:Y:S02]  /*37f0*/  SYNCS.ARRIVE.TRANS64.RED.A1T0 RZ, [R5+URZ], RZ ;  /* 0x000000ff05ff79a7 */ /* 0x0023e4000810043f */
[----:B------:R-:W-:-:S07]  /*3800*/  LOP3.LUT R59, R59, R6, RZ, 0x3c, !PT ;  /* 0x000000063b3b7212 */ /* 0x000fce00078e3cff */
.L_x_49:
[----:B------:R-:W-:Y:S05]  /*3810*/  BSYNC B0 ;  /* 0x0000000000007941 */ /* 0x000fea0003800000 */
.L_x_48:
[-C--:B-1----:R-:W-:Y:S01]  /*3820*/  F2FP.F16.E4M3.UNPACK_B R5, R4.reuse ;  /* 0x00000004ff05723e */ /* 0x082fe200020006ff */
[C-C-:B-----5:R-:W-:Y:S01]  /*3830*/  FFMA R6, R56.reuse, R99, R11.reuse ;  /* 0x0000006338067223 */ /* 0x160fe2000000000b */
[----:B------:R-:W-:Y:S01]  /*3840*/  F2FP.F16.E4M3.UNPACK_B R7, R4.H1 ;  /* 0x00000004ff07723e */ /* 0x000fe200030006ff */
[C---:B------:R-:W-:Y:S01]  /*3850*/  FFMA R98, R56.reuse, R98, R11 ;  /* 0x0000006238627223 */ /* 0x040fe2000000000b */
[----:B------:R-:W-:Y:S01]  /*3860*/  SHF.R.U32.HI R12, RZ, 0x4, R18 ;  /* 0x00000004ff0c7819 */ /* 0x000fe20000011612 */
[--C-:B------:R-:W-:Y:S02]  /*3870*/  HADD2.F32 R13, -RZ, R5.reuse.H0_H0 ;  /* 0x20000005ff0d7230 */ /* 0x100fe40000004100 */
[----:B------:R-:W-:Y:S01]  /*3880*/  FFMA R96, R56, R96, R9 ;  /* 0x0000006038607223 */ /* 0x000fe20000000009 */
[----:B------:R-:W-:Y:S01]  /*3890*/  HADD2.F32 R5, -RZ, R5.H1_H1 ;  /* 0x30000005ff057230 */ /* 0x000fe20000004100 */
[----:B------:R-:W-:Y:S01]  /*38a0*/  LOP3.LUT P2, RZ, R12, 0x1, RZ, 0xc0, !PT ;  /* 0x000000010cff7812 */ /* 0x000fe2000784c0ff */
[----:B------:R-:W-:Y:S01]  /*38b0*/  FFMA R94, R56, R94, R11 ;  /* 0x0000005e385e7223 */ /* 0x000fe2000000000b */
[----:B------:R-:W-:Y:S01]  /*38c0*/  FFMA R20, R13, R81, R6 ;  /* 0x000000510d147223 */ /* 0x000fe20000000006 */
[----:B------:R-:W-:-:S02]  /*38d0*/  HADD2.F32 R13, -RZ, R7.H0_H0 ;  /* 0x20000007ff0d7230 */ /* 0x000fc40000004100 */
[C---:B------:R-:W-:Y:S01]  /*38e0*/  FFMA R6, R56.reuse, R97, R9 ;  /* 0x0000006138067223 */ /* 0x040fe20000000009 */
[----:B------:R-:W-:Y:S01]  /*38f0*/  HADD2.F32 R7, -RZ, R7.H1_H1 ;  /* 0x30000007ff077230 */ /* 0x000fe20000004100 */
[----:B------:R-:W-:Y:S01]  /*3900*/  F2FP.F16.E4M3.UNPACK_B R12, R3 ;  /* 0x00000003ff0c723e */ /* 0x000fe200020006ff */
[-C--:B------:R-:W-:Y:S01]  /*3910*/  FFMA R21, R5, R81.reuse, R98 ;  /* 0x0000005105157223 */ /* 0x080fe20000000062 */
[----:B------:R-:W-:Y:S01]  /*3920*/  FFMA R24, R13, R81, R6 ;  /* 0x000000510d187223 */ /* 0x000fe20000000006 */
[----:B------:R-:W-:Y:S01]  /*3930*/  F2FP.F16.E4M3.UNPACK_B R5, R3.H1 ;  /* 0x00000003ff05723e */ /* 0x000fe200030006ff */
[----:B------:R-:W-:Y:S01]  /*3940*/  FFMA R25, R7, R81, R96 ;  /* 0x0000005107197223 */ /* 0x000fe20000000060 */
[--C-:B------:R-:W-:Y:S02]  /*3950*/  HADD2.F32 R7, -RZ, R12.reuse.H0_H0 ;  /* 0x2000000cff077230 */ /* 0x100fe40000004100 */
[----:B------:R-:W-:Y:S01]  /*3960*/  FFMA R6, R56, R95, R11 ;  /* 0x0000005f38067223 */ /* 0x000fe2000000000b */
[----:B------:R-:W-:Y:S01]  /*3970*/  HADD2.F32 R13, -RZ, R12.H1_H1 ;  /* 0x3000000cff0d7230 */ /* 0x000fe20000004100 */
[----:B------:R-:W-:Y:S01]  /*3980*/  F2FP.F16.E4M3.UNPACK_B R14, R10 ;  /* 0x0000000aff0e723e */ /* 0x000fe200020006ff */
[----:B------:R-:W-:-:S02]  /*3990*/  HADD2.F32 R15, -RZ, R5.H0_H0 ;  /* 0x20000005ff0f7230 */ /* 0x000fc40000004100 */
[-C--:B------:R-:W-:Y:S01]  /*39a0*/  FFMA R26, R7, R81.reuse, R6 ;  /* 0x00000051071a7223 */ /* 0x080fe20000000006 */
[----:B------:R-:W-:Y:S02]  /*39b0*/  HADD2.F32 R5, -RZ, R5.H1_H1 ;  /* 0x30000005ff057230 */ /* 0x000fe40000004100 */
[----:B------:R-:W-:Y:S01]  /*39c0*/  FFMA R27, R13, R81, R94 ;  /* 0x000000510d1b7223 */ /* 0x000fe2000000005e */
[----:B------:R-:W-:Y:S02]  /*39d0*/  HADD2.F32 R13, -RZ, R14.H0_H0 ;  /* 0x2000000eff0d7230 */ /* 0x000fe40000004100 */
[C---:B------:R-:W-:Y:S01]  /*39e0*/  FFMA R92, R56.reuse, R92, R9 ;  /* 0x0000005c385c7223 */ /* 0x040fe20000000009 */
[----:B------:R-:W-:Y:S01]  /*39f0*/  F2FP.F16.E4M3.UNPACK_B R7, R10.H1 ;  /* 0x0000000aff07723e */ /* 0x000fe200030006ff */
[C---:B------:R-:W-:Y:S01]  /*3a00*/  FFMA R6, R56.reuse, R91, R11 ;  /* 0x0000005b38067223 */ /* 0x040fe2000000000b */
[C---:B------:R-:W-:Y:S01]  /*3a10*/  FFMA R12, R56.reuse, R93, R9 ;  /* 0x0000005d380c7223 */ /* 0x040fe20000000009 */
[-C--:B------:R-:W-:Y:S01]  /*3a20*/  FFMA R29, R5, R81.reuse, R92 ;  /* 0x00000051051d7223 */ /* 0x080fe2000000005c */
[----:B------:R-:W-:Y:S01]  /*3a30*/  FFMA R90, R56, R90, R11 ;  /* 0x0000005a385a7223 */ /* 0x000fe2000000000b */
[----:B------:R-:W-:Y:S01]  /*3a40*/  FFMA R30, R13, R81, R6 ;  /* 0x000000510d1e7223 */ /* 0x000fe20000000006 */
[----:B------:R-:W-:-:S02]  /*3a50*/  HADD2.F32 R5, -RZ, R7.H0_H0 ;  /* 0x20000007ff057230 */ /* 0x000fc40000004100 */
[--C-:B------:R-:W-:Y:S01]  /*3a60*/  FFMA R6, R56, R87, R9.reuse ;  /* 0x0000005738067223 */ /* 0x100fe20000000009 */
[-C--:B------:R-:W-:Y:S01]  /*3a70*/  FFMA R28, R15, R81.reuse, R12 ;  /* 0x000000510f1c7223 */ /* 0x080fe2000000000c */
[----:B------:R-:W-:Y:S01]  /*3a80*/  HADD2.F32 R15, -RZ, R14.H1_H1 ;  /* 0x3000000eff0f7230 */ /* 0x000fe20000004100 */
[----:B------:R-:W-:Y:S01]  /*3a90*/  F2FP.F16.E4M3.UNPACK_B R13, R8 ;  /* 0x00000008ff0d723e */ /* 0x000fe200020006ff */
[-C--:B------:R-:W-:Y:S01]  /*3aa0*/  FFMA R32, R5, R81.reuse, R6 ;  /* 0x0000005105207223 */ /* 0x080fe20000000006 */
[----:B------:R-:W-:Y:S01]  /*3ab0*/  LOP3.LUT R5, R18, 0xff, RZ, 0xc0, !PT ;  /* 0x000000ff12057812 */ /* 0x000fe200078ec0ff */
[----:B------:R-:W-:Y:S02]  /*3ac0*/  HADD2.F32 R7, -RZ, R7.H1_H1 ;  /* 0x30000007ff077230 */ /* 0x000fe40000004100 */
[----:B------:R-:W-:Y:S01]  /*3ad0*/  FFMA R31, R15, R81, R90 ;  /* 0x000000510f1f7223 */ /* 0x000fe2000000005a */
[----:B------:R-:W-:Y:S02]  /*3ae0*/  HADD2.F32 R15, -RZ, R13.H0_H0 ;  /* 0x2000000dff0f7230 */ /* 0x000fe40000004100 */
[----:B------:R-:W-:Y:S01]  /*3af0*/  FFMA R86, R56, R86, R9 ;  /* 0x0000005638567223 */ /* 0x000fe20000000009 */
[----:B------:R-:W-:-:S02]  /*3b00*/  VIADD R5, R5, 0x1f ;  /* 0x0000001f05057836 */ /* 0x000fc40000000000 */
[C-C-:B------:R-:W-:Y:S01]  /*3b10*/  FFMA R12, R56.reuse, R85, R11.reuse ;  /* 0x00000055380c7223 */ /* 0x140fe2000000000b */
[----:B------:R-:W-:Y:S01]  /*3b20*/  F2FP.F16.E4M3.UNPACK_B R14, R8.H1 ;  /* 0x00000008ff0e723e */ /* 0x000fe200030006ff */
[-C--:B------:R-:W-:Y:S01]  /*3b30*/  FFMA R33, R7, R81.reuse, R86 ;  /* 0x0000005107217223 */ /* 0x080fe20000000056 */
[----:B------:R-:W-:Y:S01]  /*3b40*/  HADD2.F32 R13, -RZ, R13.H1_H1 ;  /* 0x3000000dff0d7230 */ /* 0x000fe20000004100 */
[----:B------:R-:W-:Y:S01]  /*3b50*/  ISETP.GT.U32.AND P0, PT, R5, 0x3e, PT ;  /* 0x0000003e0500780c */ /* 0x000fe20003f04070 */
[----:B------:R-:W-:Y:S01]  /*3b60*/  FFMA R12, R15, R81, R12 ;  /* 0x000000510f0c7223 */ /* 0x000fe2000000000c */
[--C-:B------:R-:W-:Y:S02]  /*3b70*/  HADD2.F32 R7, -RZ, R14.reuse.H0_H0 ;  /* 0x2000000eff077230 */ /* 0x100fe40000004100 */
[C---:B------:R-:W-:Y:S01]  /*3b80*/  FFMA R84, R56.reuse, R84, R11 ;  /* 0x0000005438547223 */ /* 0x040fe2000000000b */
[----:B------:R-:W-:Y:S02]  /*3b90*/  HADD2.F32 R15, -RZ, R14.H1_H1 ;  /* 0x3000000eff0f7230 */ /* 0x000fe40000004100 */
[----:B------:R-:W-:Y:S01]  /*3ba0*/  FFMA R6, R56, R83, R9 ;  /* 0x0000005338067223 */ /* 0x000fe20000000009 */
[----:B------:R-:W-:-:S02]  /*3bb0*/  IMAD.MOV.U32 R5, RZ, RZ, 0x10 ;  /* 0x00000010ff057424 */ /* 0x000fc400078e00ff */
[----:B------:R-:W-:Y:S01]  /*3bc0*/  FFMA R82, R56, R82, R9 ;  /* 0x0000005238527223 */ /* 0x000fe20000000009 */
[-C--:B------:R-:W-:Y:S01]  /*3bd0*/  FFMA R13, R13, R81.reuse, R84 ;  /* 0x000000510d0d7223 */ /* 0x080fe20000000054 */
[-C--:B------:R-:W-:Y:S01]  /*3be0*/  FFMA R6, R7, R81.reuse, R6 ;  /* 0x0000005107067223 */ /* 0x080fe20000000006 */
[----:B------:R-:W-:Y:S01]  /*3bf0*/  F2FP.SATFINITE.RELU.E4M3.F32.PACK_AB_MERGE_C R28, R29, R28, RZ ;  /* 0x0000001c1d1c723e */ /* 0x000fe200048078ff */
[----:B------:R-:W-:Y:S01]  /*3c00*/  FFMA R15, R15, R81, R82 ;  /* 0x000000510f0f7223 */ /* 0x000fe20000000052 */
[----:B------:R-:W-:Y:S02]  /*3c10*/  SEL R5, R5, 0xfffffff0, !P2 ;  /* 0xfffffff005057807 */ /* 0x000fe40005000000 */
[----:B------:R-:W-:Y:S02]  /*3c20*/  F2FP.SATFINITE.RELU.E4M3.F32.PACK_AB_MERGE_C R20, R21, R20, RZ ;  /* 0x000000141514723e */ /* 0x000fe400048078ff */
[----:B------:R-:W-:Y:S01]  /*3c30*/  F2FP.SATFINITE.RELU.E4M3.F32.PACK_AB_MERGE_C R24, R25, R24, RZ ;  /* 0x000000181918723e */ /* 0x000fe200048078ff */
[----:B------:R-:W-:Y:S01]  /*3c40*/  IMAD.IADD R29, R60, 0x1, R5 ;  /* 0x000000013c1d7824 */ /* 0x000fe200078e0205 */
[----:B------:R-:W-:-:S02]  /*3c50*/  F2FP.SATFINITE.RELU.E4M3.F32.PACK_AB_MERGE_C R26, R27, R26, RZ ;  /* 0x0000001a1b1a723e */ /* 0x000fc400048078ff */
[----:B------:R-:W-:Y:S02]  /*3c60*/  F2FP.SATFINITE.RELU.E4M3.F32.PACK_AB_MERGE_C R30, R31, R30, RZ ;  /* 0x0000001e1f1e723e */ /* 0x000fe400048078ff */
[----:B------:R-:W-:Y:S02]  /*3c70*/  F2FP.SATFINITE.RELU.E4M3.F32.PACK_AB_MERGE_C R32, R33, R32, RZ ;  /* 0x000000202120723e */ /* 0x000fe400048078ff */
[----:B------:R-:W-:Y:S02]  /*3c80*/  F2FP.SATFINITE.RELU.E4M3.F32.PACK_AB_MERGE_C R12, R13, R12, RZ ;  /* 0x0000000c0d0c723e */ /* 0x000fe400048078ff */
[----:B------:R-:W-:Y:S01]  /*3c90*/  F2FP.SATFINITE.RELU.E4M3.F32.PACK_AB_MERGE_C R6, R15, R6, RZ ;  /* 0x000000060f06723e */ /* 0x000fe200048078ff */
[----:B------:R-:W-:Y:S06]  /*3ca0*/  @P0 BRA `(.L_x_56) ;  /* 0x0000000000040947 */ /* 0x000fec0003800000 */
[----:B------:R-:W-:-:S04]  /*3cb0*/  DEPBAR.LE SB0, 0x1 ;  /* 0x000080400000791a */ /* 0x000fc80000000000 */
.L_x_56:
[----:B------:R-:W-:Y:S05]  /*3cc0*/  WARPSYNC.ALL ;  /* 0x0000000000007948 */ /* 0x000fea0003800000 */
[----:B------:R-:W-:Y:S06]  /*3cd0*/  BAR.SYNC.DEFER_BLOCKING 0x1, 0x100 ;  /* 0x0044000000007b1d */ /* 0x000fec0000010000 */
[----:B------:R-:W-:Y:S01]  /*3ce0*/  BSSY B0, `(.L_x_57) ;  /* 0x0000016000007945 */ /* 0x000fe20003800000 */
[----:B------:R1:W-:Y:S04]  /*3cf0*/  STS.U16 [R57+UR49+0x2200], R20 ;  /* 0x0022001439007988 */ /* 0x0003e80008000431 */
[----:B------:R1:W-:Y:S04]  /*3d00*/  STS.U16 [R57+UR49+0x2300], R24 ;  /* 0x0023001839007988 */ /* 0x0003e80008000431 */
[----:B------:R1:W-:Y:S04]  /*3d10*/  STS.U16 [R57+UR49+0x2208], R26 ;  /* 0x0022081a39007988 */ /* 0x0003e80008000431 */
[----:B------:R1:W-:Y:S04]  /*3d20*/  STS.U16 [R57+UR49+0x2308], R28 ;  /* 0x0023081c39007988 */ /* 0x0003e80008000431 */
[----:B------:R1:W-:Y:S04]  /*3d30*/  STS.U16 [R29+0x2200], R30 ;  /* 0x0022001e1d007388 */ /* 0x0003e80000000400 */
[----:B------:R1:W-:Y:S04]  /*3d40*/  STS.U16 [R29+0x2300], R32 ;  /* 0x002300201d007388 */ /* 0x0003e80000000400 */
[----:B------:R1:W-:Y:S04]  /*3d50*/  STS.U16 [R29+0x2208], R12 ;  /* 0x0022080c1d007388 */ /* 0x0003e80000000400 */
[----:B------:R1:W-:Y:S01]  /*3d60*/  STS.U16 [R29+0x2308], R6 ;  /* 0x002308061d007388 */ /* 0x0003e20000000400 */
[----:B------:R-:W-:Y:S01]  /*3d70*/  @!PT LDS RZ, [RZ] ;  /* 0x00000000fffff984 */ /* 0x000fe20000000800 */
[----:B------:R-:W-:Y:S01]  /*3d80*/  @!PT LDS RZ, [RZ] ;  /* 0x00000000fffff984 */ /* 0x000fe20000000800 */
[----:B------:R-:W-:Y:S01]  /*3d90*/  @!PT LDS RZ, [RZ] ;  /* 0x00000000fffff984 */ /* 0x000fe20000000800 */
[----:B------:R-:W-:Y:S01]  /*3da0*/  @!PT LDS RZ, [RZ] ;  /* 0x00000000fffff984 */ /* 0x000fe20000000800 */
[----:B------:R2:W-:Y:S06]  /*3db0*/  MEMBAR.ALL.CTA ;  /* 0x0000000000007992 */ /* 0x0005ec0000008000 */
[----:B--2---:R-:W2:Y:S02]  /*3dc0*/  FENCE.VIEW.ASYNC.S ;  /* 0x00000000000073c6 */ /* 0x004ea40000000000 */
[----:B--2---:R-:W-:Y:S06]  /*3dd0*/  BAR.SYNC.DEFER_BLOCKING 0x1, 0x100 ;  /* 0x0044000000007b1d */ /* 0x004fec0000010000 */
[----:B-1----:R-:W-:Y:S05]  /*3de0*/  @P0 BRA `(.L_x_58) ;  /* 0x0000000000140947 */ /* 0x002fea0003800000 */
[----:B------:R-:W-:Y:S02]  /*3df0*/  UIADD3 UR4, UP0, UR40, 0x4f0, URZ ;  /* 0x000004f028047890 */ /* 0x000fe4000ff1e03f */
[----:B------:R-:W-:Y:S02]  /*3e00*/  UIADD3 UR44, UR49, 0x2200, URZ ;  /* 0x00002200312c7890 */ /* 0x000fe4000fffe03f */
[----:B------:R-:W-:-:S09]  /*3e10*/  UIADD3.X UR5, URZ, UR41, URZ, UP0, !UPT ;  /* 0x000000293f057290 */ /* 0x000fd200087fe43f */
[----:B------:R1:W-:Y:S02]  /*3e20*/  UTMASTG.3D [UR44], [UR4] ;  /* 0x0000002c040073b5 */ /* 0x0003e40008010000 */
[----:B-1----:R0:W-:Y:S02]  /*3e30*/  UTMACMDFLUSH ;  /* 0x00000000000079b7 */ /* 0x0021e40000000000 */
.L_x_58:
[----:B------:R-:W-:Y:S05]  /*3e40*/  BSYNC B0 ;  /* 0x0000000000007941 */ /* 0x000fea0003800000 */
.L_x_57:
[----:B------:R-:W-:Y:S04]  /*3e50*/  BSSY B0, `(.L_x_59) ;  /* 0x000002e000007945 */ /* 0x000fe80003800000 */
[----:B------:R-:W-:Y:S05]  /*3e60*/  @P1 BRA `(.L_x_60) ;  /* 0x0000000000b01947 */ /* 0x000fea0003800000 */
[----:B------:R-:W-:-:S13]  /*3e70*/  ISETP.NE.AND P2, PT, R58, 0x3, PT ;  /* 0x000000033a00780c */ /* 0x000fda0003f45270 */
[----:B------:R-:W-:Y:S05]  /*3e80*/  @!P2 BRA `(.L_x_61) ;  /* 0x000000000004a947 */ /* 0x000fea0003800000 */
[----:B------:R-:W-:Y:S01]  /*3e90*/  BPT.TRAP 0x1 ;  /* 0x000000040000795c */ /* 0x000fe20000300000 */
.L_x_61:
[----:B------:R-:W-:Y:S01]  /*3ea0*/  LEA R14, R62, UR49, 0x3 ;  /* 0x000000313e0e7c11 */ /* 0x000fe2000f8e18ff */
[----:B------:R-:W-:Y:S01]  /*3eb0*/  BSSY B1, `(.L_x_62) ;  /* 0x0000004000017945 */ /* 0x000fe20003800000 */
[----:B------:R-:W-:-:S04]  /*3ec0*/  SHF.L.U32 R7, R59, 0x1f, RZ ;  /* 0x0000001f3b077819 */ /* 0x000fc800000006ff */
[----:B------:R-:W1:Y:S02]  /*3ed0*/  SYNCS.PHASECHK.TRANS64.TRYWAIT P1, [R14+URZ+0x110], R7 ;  /* 0x000110070e0075a7 */ /* 0x000e64000802017f */
[----:B-1----:R-:W-:Y:S05]  /*3ee0*/  @!P1 BRA `(.L_x_63) ;  /* 0x0000003c00109947 */ /* 0x002fea0003800000 */
.L_x_144:
[----:B------:R-:W-:Y:S05]  /*3ef0*/  BSYNC B1 ;  /* 0x0000000000017941 */ /* 0x000fea0003800000 */
.L_x_62:
[----:B------:R-:W-:Y:S04]  /*3f00*/  BSSY B1, `(.L_x_64) ;  /* 0x0000011000017945 */ /* 0x000fe80003800000 */
[----:B------:R-:W-:Y:S05]  /*3f10*/  @P4 BRA `(.L_x_65) ;  /* 0x00000000003c4947 */ /* 0x000fea0003800000 */
[----:B------:R-:W-:-:S04]  /*3f20*/  IMAD R15, R62, 0x1000, R57 ;  /* 0x000010003e0f7824 */ /* 0x000fc800078e0239 */
[----:B------:R-:W-:Y:S01]  /*3f30*/  VIADD R12, R15, UR49 ;  /* 0x000000310f0c7c36 */ /* 0x000fe20008000000 */
[----:B------:R-:W-:Y:S03]  /*3f40*/  LDS.U16 R4, [R15+UR49+0x300] ;  /* 0x000300310f047984 */ /* 0x000fe60008000400 */
[----:B------:R-:W-:Y:S01]  /*3f50*/  IMAD.IADD R12, R12, 0x1, R5 ;  /* 0x000000010c0c7824 */ /* 0x000fe200078e0205 */
[----:B------:R-:W2:Y:S04]  /*3f60*/  LDS.U16 R3, [R15+UR49+0x200] ;  /* 0x000200310f037984 */ /* 0x000ea80008000400 */
[----:B------:R-:W-:Y:S04]  /*3f70*/  LDS.U16 R5, [R15+UR49+0x308] ;  /* 0x000308310f057984 */ /* 0x000fe80008000400 */
[----:B------:R-:W3:Y:S04]  /*3f80*/  LDS.U16 R6, [R15+UR49+0x208] ;  /* 0x000208310f067984 */ /* 0x000ee80008000400 */
[----:B------:R-:W-:Y:S04]  /*3f90*/  LDS.U16 R10, [R12+0x300] ;  /* 0x000300000c0a7984 */ /* 0x000fe80000000400 */
[----:B-1----:R-:W1:Y:S04]  /*3fa0*/  LDS.U16 R7, [R12+0x200] ;  /* 0x000200000c077984 */ /* 0x002e680000000400 */
[----:B------:R-:W-:Y:S04]  /*3fb0*/  LDS.U16 R8, [R12+0x308] ;  /* 0x000308000c087984 */ /* 0x000fe80000000400 */
[----:B------:R-:W4:Y:S01]  /*3fc0*/  LDS.U16 R13, [R12+0x208] ;  /* 0x000208000c0d7984 */ /* 0x000f220000000400 */
[----:B--2---:R-:W-:-:S02]  /*3fd0*/  PRMT R4, R3, 0x5410, R4 ;  /* 0x0000541003047816 */ /* 0x004fc40000000004 */
[----:B---3--:R-:W-:Y:S02]  /*3fe0*/  PRMT R3, R6, 0x5410, R5 ;  /* 0x0000541006037816 */ /* 0x008fe40000000005 */
[----:B-1----:R-:W-:Y:S02]  /*3ff0*/  PRMT R10, R7, 0x5410, R10 ;  /* 0x00005410070a7816 */ /* 0x002fe4000000000a */
[----:B----4-:R-:W-:-:S07]  /*4000*/  PRMT R8, R13, 0x5410, R8 ;  /* 0x000054100d087816 */ /* 0x010fce0000000008 */
.L_x_65:
[----:B------:R-:W-:Y:S05]  /*4010*/  BSYNC B1 ;  /* 0x0000000000017941 */ /* 0x000fea0003800000 */
.L_x_64:
[----:B------:R-:W-:Y:S01]  /*4020*/  @!PT LDS RZ, [RZ] ;  /* 0x00000000fffff984 */ /* 0x000fe20000000800 */
[----:B------:R-:W-:Y:S01]  /*4030*/  @!PT LDS RZ, [RZ] ;  /* 0x00000000fffff984 */ /* 0x000fe20000000800 */
[----:B------:R-:W-:Y:S01]  /*4040*/  @!PT LDS RZ, [RZ] ;  /* 0x00000000fffff984 */ /* 0x000fe20000000800 */
[----:B------:R-:W-:Y:S01]  /*4050*/  @!PT LDS RZ, [RZ] ;  /* 0x00000000fffff984 */ /* 0x000fe20000000800 */
[----:B------:R2:W-:Y:S06]  /*4060*/  MEMBAR.ALL.CTA ;  /* 0x0000000000007992 */ /* 0x0005ec0000008000 */
[----:B--2---:R-:W2:Y:S01]  /*4070*/  FENCE.VIEW.ASYNC.S ;  /* 0x00000000000073c6 */ /* 0x004ea20000000000 */
[----:B------:R-:W-:Y:S05]  /*4080*/  @!P2 BRA `(.L_x_66) ;  /* 0x000000000004a947 */ /* 0x000fea0003800000 */
[----:B------:R-:W-:Y:S01]  /*4090*/  BPT.TRAP 0x1 ;  /* 0x000000040000795c */ /* 0x000fe20000300000 */
.L_x_66:
[----:B------:R-:W3:Y:S01]  /*40a0*/  S2R R6, SR_CgaCtaId ;  /* 0x0000000000067919 */ /* 0x000ee20000008800 */
[----:B------:R-:W-:Y:S02]  /*40b0*/  VIADD R5, R14, 0x120 ;  /* 0x000001200e057836 */ /* 0x000fe40000000000 */
[----:B------:R-:W-:-:S05]  /*40c0*/  VIADD R62, R62, 0x1 ;  /* 0x000000013e3e7836 */ /* 0x000fca0000000000 */
[----:B------:R-:W-:-:S04]  /*40d0*/  ISETP.NE.AND P1, PT, R62, 0x2, PT ;  /* 0x000000023e00780c */ /* 0x000fc80003f25270 */
[----:B------:R-:W-:Y:S02]  /*40e0*/  SEL R62, R62, RZ, P1 ;  /* 0x000000ff3e3e7207 */ /* 0x000fe40000800000 */
[----:B---3--:R-:W-:Y:S02]  /*40f0*/  PRMT R5, R6, 0x654, R5 ;  /* 0x0000065406057816 */ /* 0x008fe40000000005 */
[----:B------:R-:W-:Y:S02]  /*4100*/  SEL R6, RZ, 0x1, P1 ;  /* 0x00000001ff067807 */ /* 0x000fe40000800000 */
[----:B--2---:R2:W-:Y:S02]  /*4110*/  SYNCS.ARRIVE.TRANS64.RED.A1T0 RZ, [R5+URZ], RZ ;  /* 0x000000ff05ff79a7 */ /* 0x0045e4000810043f */
[----:B------:R-:W-:-:S07]  /*4120*/  LOP3.LUT R59, R59, R6, RZ, 0x3c, !PT ;  /* 0x000000063b3b7212 */ /* 0x000fce00078e3cff */
.L_x_60:
[----:B------:R-:W-:Y:S05]  /*4130*/  BSYNC B0 ;  /* 0x0000000000007941 */ /* 0x000fea0003800000 */
.L_x_59:
[----:B--2---:R-:W-:Y:S01]  /*4140*/  F2FP.F16.E4M3.UNPACK_B R5, R4 ;  /* 0x00000004ff05723e */ /* 0x004fe200020006ff */
[C-C-:B------:R-:W-:Y:S01]  /*4150*/  FFMA R6, R56.reuse, R79, R11.reuse ;  /* 0x0000004f38067223 */ /* 0x140fe2000000000b */
[C-C-:B------:R-:W-:Y:S01]  /*4160*/  FFMA R80, R56.reuse, R80, R11.reuse ;  /* 0x0000005038507223 */ /* 0x140fe2000000000b */
[C-C-:B-1----:R-:W-:Y:S01]  /*4170*/  FFMA R14, R56.reuse, R75, R11.reuse ;  /* 0x0000004b380e7223 */ /* 0x142fe2000000000b */
[C-C-:B------:R-:W-:Y:S01]  /*4180*/  FFMA R76, R56.reuse, R76, R11.reuse ;  /* 0x0000004c384c7223 */ /* 0x140fe2000000000b */
[C-C-:B------:R-:W-:Y:S01]  /*4190*/  FFMA R24, R56.reuse, R71, R11.reuse ;  /* 0x0000004738187223 */ /* 0x140fe2000000000b */
[C-C-:B------:R-:W-:Y:S01]  /*41a0*/  FFMA R72, R56.reuse, R72, R11.reuse ;  /* 0x0000004838487223 */ /* 0x140fe2000000000b */
[C-C-:B------:R-:W-:Y:S01]  /*41b0*/  FFMA R28, R56.reuse, R67, R11.reuse ;  /* 0x00000043381c7223 */ /* 0x140fe2000000000b */
[C---:B------:R-:W-:Y:S01]  /*41c0*/  FFMA R68, R56.reuse, R68, R11 ;  /* 0x0000004438447223 */ /* 0x040fe2000000000b */
[--C-:B------:R-:W-:Y:S02]  /*41d0*/  HADD2.F32 R7, -RZ, R5.reuse.H0_H0 ;  /* 0x20000005ff077230 */ /* 0x100fe40000004100 */
[C-C-:B------:R-:W-:Y:S01]  /*41e0*/  FFMA R12, R56.reuse, R77, R9.reuse ;  /* 0x0000004d380c7223 */ /* 0x140fe20000000009 */
[----:B------:R-:W-:Y:S01]  /*41f0*/  HADD2.F32 R11, -RZ, R5.H1_H1 ;  /* 0x30000005ff0b7230 */ /* 0x000fe20000004100 */
[----:B------:R-:W-:Y:S01]  /*4200*/  F2FP.F16.E4M3.UNPACK_B R5, R4.H1 ;  /* 0x00000004ff05723e */ /* 0x000fe200030006ff */
[C-C-:B------:R-:W-:Y:S01]  /*4210*/  FFMA R78, R56.reuse, R78, R9.reuse ;  /* 0x0000004e384e7223 */ /* 0x140fe20000000009 */
[C-C-:B------:R-:W-:Y:S01]  /*4220*/  FFMA R20, R56.reuse, R73, R9.reuse ;  /* 0x0000004938147223 */ /* 0x140fe20000000009 */
[C-C-:B------:R-:W-:Y:S01]  /*4230*/  FFMA R74, R56.reuse, R74, R9.reuse ;  /* 0x0000004a384a7223 */ /* 0x140fe20000000009 */
[C-C-:B------:R-:W-:Y:S01]  /*4240*/  FFMA R26, R56.reuse, R69, R9.reuse ;  /* 0x00000045381a7223 */ /* 0x140fe20000000009 */
[C-C-:B------:R-:W-:Y:S01]  /*4250*/  FFMA R70, R56.reuse, R70, R9.reuse ;  /* 0x0000004638467223 */ /* 0x140fe20000000009 */
[C-C-:B------:R-:W-:Y:S01]  /*4260*/  FFMA R4, R56.reuse, R65, R9.reuse ;  /* 0x0000004138047223 */ /* 0x140fe20000000009 */
[----:B------:R-:W-:Y:S01]  /*4270*/  FFMA R66, R56, R66, R9 ;  /* 0x0000004238427223 */ /* 0x000fe20000000009 */
[--C-:B------:R-:W-:Y:S01]  /*4280*/  HADD2.F32 R9, -RZ, R5.reuse.H0_H0 ;  /* 0x20000005ff097230 */ /* 0x100fe20000004100 */
[-C--:B------:R-:W-:Y:S01]  /*4290*/  F2FP.F16.E4M3.UNPACK_B R13, R3.reuse ;  /* 0x00000003ff0d723e */ /* 0x080fe200020006ff */
[----:B------:R-:W-:Y:S01]  /*42a0*/  HADD2.F32 R5, -RZ, R5.H1_H1 ;  /* 0x30000005ff057230 */ /* 0x000fe20000004100 */
[----:B------:R-:W-:Y:S01]  /*42b0*/  F2FP.F16.E4M3.UNPACK_B R3, R3.H1 ;  /* 0x00000003ff03723e */ /* 0x000fe200030006ff */
[----:B------:R-:W-:Y:S01]  /*42c0*/  FFMA R15, R7, R81, R6 ;  /* 0x00000051070f7223 */ /* 0x000fe20000000006 */
[----:B------:R-:W-:Y:S01]  /*42d0*/  F2FP.F16.E4M3.UNPACK_B R6, R10 ;  /* 0x0000000aff06723e */ /* 0x000fe200020006ff */
[----:B------:R-:W-:-:S02]  /*42e0*/  HADD2.F32 R7, -RZ, R13.H0_H0 ;  /* 0x2000000dff077230 */ /* 0x000fc40000004100 */
[-C--:B------:R-:W-:Y:S01]  /*42f0*/  FFMA R21, R5, R81.reuse, R78 ;  /* 0x0000005105157223 */ /* 0x080fe2000000004e */
[--C-:B------:R-:W-:Y:S01]  /*4300*/  HADD2.F32 R5, -RZ, R3.reuse.H0_H0 ;  /* 0x20000003ff057230 */ /* 0x100fe20000004100 */
[----:B------:R-:W-:Y:S01]  /*4310*/  F2FP.F16.E4M3.UNPACK_B R10, R10.H1 ;  /* 0x0000000aff0a723e */ /* 0x000fe200030006ff */
[----:B------:R-:W-:Y:S02]  /*4320*/  HADD2.F32 R3, -RZ, R3.H1_H1 ;  /* 0x30000003ff037230 */ /* 0x000fe40000004100 */
[-C--:B------:R-:W-:Y:S01]  /*4330*/  FFMA R14, R7, R81.reuse, R14 ;  /* 0x00000051070e7223 */ /* 0x080fe2000000000e */
[--C-:B------:R-:W-:Y:S02]  /*4340*/  HADD2.F32 R7, -RZ, R6.reuse.H0_H0 ;  /* 0x20000006ff077230 */ /* 0x100fe40000004100 */
[-C--:B------:R-:W-:Y:S01]  /*4350*/  FFMA R20, R5, R81.reuse, R20 ;  /* 0x0000005105147223 */ /* 0x080fe20000000014 */
[----:B------:R-:W-:Y:S02]  /*4360*/  HADD2.F32 R5, -RZ, R6.H1_H1 ;  /* 0x30000006ff057230 */ /* 0x000fe40000004100 */
[-C--:B------:R-:W-:Y:S01]  /*4370*/  FFMA R25, R3, R81.reuse, R74 ;  /* 0x0000005103197223 */ /* 0x080fe2000000004a */
[--C-:B------:R-:W-:Y:S01]  /*4380*/  HADD2.F32 R3, -RZ, R10.reuse.H0_H0 ;  /* 0x2000000aff037230 */ /* 0x100fe20000004100 */
[-C--:B------:R-:W-:Y:S01]  /*4390*/  F2FP.F16.E4M3.UNPACK_B R6, R8.reuse ;  /* 0x00000008ff06723e */ /* 0x080fe200020006ff */
[-C--:B------:R-:W-:Y:S01]  /*43a0*/  FFMA R80, R11, R81.reuse, R80 ;  /* 0x000000510b507223 */ /* 0x080fe20000000050 */
[----:B------:R-:W-:Y:S01]  /*43b0*/  F2FP.F16.E4M3.UNPACK_B R8, R8.H1 ;  /* 0x00000008ff08723e */ /* 0x000fe200030006ff */
[-C--:B------:R-:W-:Y:S01]  /*43c0*/  FFMA R12, R9, R81.reuse, R12 ;  /* 0x00000051090c7223 */ /* 0x080fe2000000000c */
[-C--:B------:R-:W-:Y:S01]  /*43d0*/  FFMA R24, R7, R81.reuse, R24 ;  /* 0x0000005107187223 */ /* 0x080fe20000000018 */
[-C--:B------:R-:W-:Y:S01]  /*43e0*/  FFMA R27, R5, R81.reuse, R72 ;  /* 0x00000051051b7223 */ /* 0x080fe20000000048 */
[----:B------:R-:W-:Y:S01]  /*43f0*/  FFMA R26, R3, R81, R26 ;  /* 0x00000051031a7223 */ /* 0x000fe2000000001a */
[----:B------:R-:W-:Y:S01]  /*4400*/  HADD2.F32 R13, -RZ, R13.H1_H1 ;  /* 0x3000000dff0d7230 */ /* 0x000fe20000004100 */
[----:B------:R-:W-:Y:S01]  /*4410*/  F2FP.SATFINITE.RELU.E4M3.F32.PACK_AB_MERGE_C R80, R80, R15, RZ ;  /* 0x0000000f5050723e */ /* 0x000fe200048078ff */
[----:B------:R-:W-:Y:S01]  /*4420*/  HADD2.F32 R3, -RZ, R10.H1_H1 ;  /* 0x3000000aff037230 */ /* 0x000fe20000004100 */
[----:B------:R-:W-:Y:S01]  /*4430*/  F2FP.SATFINITE.RELU.E4M3.F32.PACK_AB_MERGE_C R12, R21, R12, RZ ;  /* 0x0000000c150c723e */ /* 0x000fe200048078ff */
[----:B------:R-:W-:-:S02]  /*4440*/  HADD2.F32 R5, -RZ, R6.H0_H0 ;  /* 0x20000006ff057230 */ /* 0x000fc40000004100 */
[-C--:B------:R-:W-:Y:S01]  /*4450*/  FFMA R13, R13, R81.reuse, R76 ;  /* 0x000000510d0d7223 */ /* 0x080fe2000000004c */
[----:B------:R-:W-:Y:S02]  /*4460*/  HADD2.F32 R7, -RZ, R6.H1_H1 ;  /* 0x30000006ff077230 */ /* 0x000fe40000004100 */
[-C--:B------:R-:W-:Y:S01]  /*4470*/  FFMA R3, R3, R81.reuse, R70 ;  /* 0x0000005103037223 */ /* 0x080fe20000000046 */
[--C-:B------:R-:W-:Y:S02]  /*4480*/  HADD2.F32 R9, -RZ, R8.reuse.H0_H0 ;  /* 0x20000008ff097230 */ /* 0x100fe40000004100 */
[-C--:B------:R-:W-:Y:S01]  /*4490*/  FFMA R5, R5, R81.reuse, R28 ;  /* 0x0000005105057223 */ /* 0x080fe2000000001c */
[----:B------:R-:W-:Y:S02]  /*44a0*/  HADD2.F32 R11, -RZ, R8.H1_H1 ;  /* 0x30000008ff0b7230 */ /* 0x000fe40000004100 */
[-C--:B------:R-:W-:Y:S01]  /*44b0*/  FFMA R68, R7, R81.reuse, R68 ;  /* 0x0000005107447223 */ /* 0x080fe20000000044 */
[----:B------:R-:W-:Y:S01]  /*44c0*/  F2FP.SATFINITE.RELU.E4M3.F32.PACK_AB_MERGE_C R14, R13, R14, RZ ;  /* 0x0000000e0d0e723e */ /* 0x000fe200048078ff */
[-C--:B------:R-:W-:Y:S01]  /*44d0*/  FFMA R4, R9, R81.reuse, R4 ;  /* 0x0000005109047223 */ /* 0x080fe20000000004 */
[----:B------:R-:W-:Y:S01]  /*44e0*/  F2FP.SATFINITE.RELU.E4M3.F32.PACK_AB_MERGE_C R20, R25, R20, RZ ;  /* 0x000000141914723e */ /* 0x000fe200048078ff */
[----:B------:R-:W-:Y:S01]  /*44f0*/  FFMA R11, R11, R81, R66 ;  /* 0x000000510b0b7223 */ /* 0x000fe20000000042 */
[----:B------:R-:W-:-:S02]  /*4500*/  F2FP.SATFINITE.RELU.E4M3.F32.PACK_AB_MERGE_C R24, R27, R24, RZ ;  /* 0x000000181b18723e */ /* 0x000fc400048078ff */
[----:B------:R-:W-:Y:S02]  /*4510*/  F2FP.SATFINITE.RELU.E4M3.F32.PACK_AB_MERGE_C R26, R3, R26, RZ ;  /* 0x0000001a031a723e */ /* 0x000fe400048078ff */
[----:B------:R-:W-:Y:S02]  /*4520*/  F2FP.SATFINITE.RELU.E4M3.F32.PACK_AB_MERGE_C R68, R68, R5, RZ ;  /* 0x000000054444723e */ /* 0x000fe400048078ff */
[----:B------:R-:W-:Y:S01]  /*4530*/  F2FP.SATFINITE.RELU.E4M3.F32.PACK_AB_MERGE_C R4, R11, R4, RZ ;  /* 0x000000040b04723e */ /* 0x000fe200048078ff */
[----:B------:R-:W-:Y:S06]  /*4540*/  @P0 BRA `(.L_x_67) ;  /* 0x0000000000040947 */ /* 0x000fec0003800000 */
[----:B------:R-:W-:-:S04]  /*4550*/  DEPBAR.LE SB0, 0x1 ;  /* 0x000080400000791a */ /* 0x000fc80000000000 */
.L_x_67:
[----:B------:R-:W-:Y:S05]  /*4560*/  WARPSYNC.ALL ;  /* 0x0000000000007948 */ /* 0x000fea0003800000 */
[----:B------:R-:W-:Y:S01]  /*4570*/  BAR.SYNC.DEFER_BLOCKING 0x1, 0x100 ;  /* 0x0044000000007b1d */ /* 0x000fe20000010000 */
[----:B------:R-:W-:-:S05]  /*4580*/  IADD3 R16, P1, R16, UR36, RZ ;  /* 0x0000002410107c10 */ /* 0x000fca000ff3e0ff */
        /* <DEDUP_REMOVED lines=19> */
[----:B------:R-:W-:Y:S02]  /*46c0*/  UIADD3 UR4, UR49, 0x3200, URZ ;  /* 0x0000320031047890 */ /* 0x000fe4000fffe03f */
[----:B------:R-:W-:Y:S01]  /*46d0*/  UIADD3.X UR9, URZ, UR41, URZ, UP0, !UPT ;  /* 0x000000293f097290 */ /* 0x000fe200087fe43f */
[----:B------:R-:W-:Y:S01]  /*46e0*/  UMOV UR6, UR46 ;  /* 0x0000002e00067c82 */ /* 0x000fe20008000000 */
[----:B------:R-:W-:-:S07]  /*46f0*/  UMOV UR7, UR47 ;  /* 0x0000002f00077c82 */ /* 0x000fce0008000000 */
[----:B------:R1:W-:Y:S02]  /*4700*/  UTMASTG.3D [UR4], [UR8] ;  /* 0x00000004080073b5 */ /* 0x0003e40008010000 */
[----:B-1----:R0:W-:Y:S02]  /*4710*/  UTMACMDFLUSH ;  /* 0x00000000000079b7 */ /* 0x0021e40000000000 */
.L_x_69:
[----:B------:R-:W-:Y:S05]  /*4720*/  BSYNC B0 ;  /* 0x0000000000007941 */ /* 0x000fea0003800000 */
.L_x_68:
[----:B------:R-:W-:Y:S01]  /*4730*/  ULDC.64 UR4, c[0x0][0x8f8] ;  /* 0x00023e0000047ab9 */ /* 0x000fe20000000a00 */
[----:B------:R-:W-:Y:S01]  /*4740*/  IADD3.X R17, R17, UR42, RZ, P1, !PT ;  /* 0x0000002a11117c10 */ /* 0x000fe20008ffe4ff */
[----:B------:R-:W-:Y:S01]  /*4750*/  UMOV UR47, 0xffffffff ;  /* 0xffffffff002f7882 */ /* 0x000fe20000000000 */
[----:B------:R-:W-:Y:S01]  /*4760*/  ISETP.GE.U32.AND P0, PT, R16, UR4, PT ;  /* 0x0000000410007c0c */ /* 0x000fe2000bf06070 */
[----:B------:R-:W-:Y:S01]  /*4770*/  IMAD.MOV.U32 R88, RZ, RZ, -0x1 ;  /* 0xffffffffff587424 */ /* 0x000fe200078e00ff */
[----:B------:R-:W-:Y:S01]  /*4780*/  PRMT R3, RZ, 0x7610, R3 ;  /* 0x00007610ff037816 */ /* 0x000fe20000000003 */
[----:B------:R-:W-:Y:S01]  /*4790*/  IMAD.MOV.U32 R89, RZ, RZ, -0x1 ;  /* 0xffffffffff597424 */ /* 0x000fe200078e00ff */
[----:B------:R-:W-:-:S13]  /*47a0*/  ISETP.GE.U32.AND.EX P0, PT, R17, UR5, PT, P0 ;  /* 0x0000000511007c0c */ /* 0x000fda000bf06100 */
[----:B------:R-:W-:Y:S05]  /*47b0*/  @P0 BRA `(.L_x_70) ;  /* 0x0000000400680947 */ /* 0x000fea0003800000 */
[----:B------:R-:W1:Y:S01]  /*47c0*/  S2R R24, SR_CTAID.X ;  /* 0x0000000000187919 */ /* 0x000e620000002500 */
[----:B------:R-:W2:Y:S01]  /*47d0*/  LDC.64 R10, c[0x0][0x8d0] ;  /* 0x00023400ff0a7b82 */ /* 0x000ea20000000a00 */
[----:B------:R-:W-:Y:S01]  /*47e0*/  ULDC UR4, c[0x0][0x150] ;  /* 0x0000540000047ab9 */ /* 0x000fe20000000800 */
[----:B------:R-:W-:Y:S01]  /*47f0*/  IMAD.MOV.U32 R8, RZ, RZ, R16 ;  /* 0x000000ffff087224 */ /* 0x000fe200078e0010 */
[----:B------:R-:W3:Y:S01]  /*4800*/  S2R R26, SR_CTAID.Y ;  /* 0x00000000001a7919 */ /* 0x000ee20000002600 */
[----:B------:R-:W-:-:S04]  /*4810*/  IMAD.MOV.U32 R9, RZ, RZ, R17 ;  /* 0x000000ffff097224 */ /* 0x000fc800078e0011 */
[----:B------:R-:W4:Y:S08]  /*4820*/  LDC R27, c[0x0][0x144] ;  /* 0x00005100ff1b7b82 */ /* 0x000f300000000800 */
[----:B------:R-:W3:Y:S08]  /*4830*/  LDC R12, c[0x0][0x8d8] ;  /* 0x00023600ff0c7b82 */ /* 0x000ef00000000800 */
[----:B------:R-:W3:Y:S01]  /*4840*/  LDC.64 R20, c[0x0][0x8c8] ;  /* 0x00023200ff147b82 */ /* 0x000ee20000000a00 */
[----:B--2---:R-:W-:-:S04]  /*4850*/  ISETP.NE.U32.AND P0, PT, R10, RZ, PT ;  /* 0x000000ff0a00720c */ /* 0x004fc80003f05070 */
[----:B------:R-:W-:Y:S02]  /*4860*/  ISETP.NE.AND.EX P0, PT, R11, RZ, PT, P0 ;  /* 0x000000ff0b00720c */ /* 0x000fe40003f05300 */
[----:B-1----:R-:W-:-:S05]  /*4870*/  I2FP.F32.U32 R3, R24 ;  /* 0x0000001800037245 */ /* 0x002fca0000201000 */
[----:B------:R-:W-:-:S04]  /*4880*/  FMUL R3, R3, UR4 ;  /* 0x0000000403037c20 */ /* 0x000fc80008400000 */
[----:B------:R1:W2:Y:S02]  /*4890*/  F2I.U32.TRUNC.NTZ R25, R3 ;  /* 0x0000000300197305 */ /* 0x0002a4000020f000 */
[----:B----4-:R-:W-:Y:S05]  /*48a0*/  @!P0 BRA `(.L_x_71) ;  /* 0x0000000000288947 */ /* 0x010fea0003800000 */
[----:B-1----:R-:W1:Y:S02]  /*48b0*/  LDC R3, c[0x0][0x8dc] ;  /* 0x00023700ff037b82 */ /* 0x002e640000000800 */
        /* <DEDUP_REMOVED lines=9> */
.L_x_71:
[-CC-:B---3--:R-:W-:Y:S01]  /*4950*/  SHF.R.U64 R33, R8, R12.reuse, R9.reuse ;  /* 0x0000000c08217219 */ /* 0x188fe20000001209 */
[----:B------:R-:W3:Y:S01]  /*4960*/  LDC.64 R14, c[0x0][0x8e8] ;  /* 0x00023a00ff0e7b82 */ /* 0x000ee20000000a00 */
[----:B-1----:R-:W-:Y:S01]  /*4970*/  SHF.R.U32.HI R3, RZ, R12, R9 ;  /* 0x0000000cff037219 */ /* 0x002fe20000011609 */
[----:B--2---:R-:W-:Y:S01]  /*4980*/  IMAD.MOV R25, RZ, RZ, -R25 ;  /* 0x000000ffff197224 */ /* 0x004fe200078e0a19 */
[----:B------:R-:W-:Y:S01]  /*4990*/  IADD3 R7, P0, RZ, -R33, RZ ;  /* 0x80000021ff077210 */ /* 0x000fe20007f1e0ff */
[----:B------:R-:W-:Y:S02]  /*49a0*/  ULDC UR4, c[0x0][0x154] ;  /* 0x0000550000047ab9 */ /* 0x000fe40000000800 */
[----:B------:R-:W-:Y:S02]  /*49b0*/  IMAD R25, R27, R25, R24 ;  /* 0x000000191b197224 */ /* 0x000fe400078e0218 */
[----:B------:R-:W1:Y:S01]  /*49c0*/  LDC R8, c[0x0][0x8c0] ;  /* 0x00023000ff087b82 */ /* 0x000e620000000800 */
[----:B------:R-:W-:-:S02]  /*49d0*/  IMAD.X R3, RZ, RZ, ~R3, P0 ;  /* 0x000000ffff037224 */ /* 0x000fc400000e0e03 */
[----:B------:R-:W-:-:S04]  /*49e0*/  IMAD.WIDE.U32 R4, R7, R20, R16 ;  /* 0x0000001407047225 */ /* 0x000fc800078e0010 */
[----:B------:R-:W-:Y:S01]  /*49f0*/  IMAD R6, R3, R20, RZ ;  /* 0x0000001403067224 */ /* 0x000fe200078e02ff */
[----:B------:R-:W2:Y:S03]  /*4a00*/  LDC R28, c[0x0][0x8b0] ;  /* 0x00022c00ff1c7b82 */ /* 0x000ea60000000800 */
[----:B------:R-:W-:Y:S02]  /*4a10*/  IMAD R3, R7, R21, R6 ;  /* 0x0000001507037224 */ /* 0x000fe400078e0206 */
[----:B------:R-:W-:Y:S02]  /*4a20*/  IMAD.MOV.U32 R7, RZ, RZ, 0x1 ;  /* 0x00000001ff077424 */ /* 0x000fe400078e00ff */
[----:B------:R-:W-:Y:S01]  /*4a30*/  IMAD.IADD R3, R5, 0x1, R3 ;  /* 0x0000000105037824 */ /* 0x000fe200078e0203 */
[----:B------:R-:W4:Y:S01]  /*4a40*/  LDC R30, c[0x0][0x900] ;  /* 0x00024000ff1e7b82 */ /* 0x000f220000000800 */
[----:B------:R-:W-:-:S02]  /*4a50*/  I2FP.F32.U32 R5, R26 ;  /* 0x0000001a00057245 */ /* 0x000fc40000201000 */
[----:B---3--:R-:W-:-:S03]  /*4a60*/  ISETP.NE.U32.AND P0, PT, R14, RZ, PT ;  /* 0x000000ff0e00720c */ /* 0x008fc60003f05070 */
[----:B------:R-:W-:Y:S01]  /*4a70*/  FMUL R6, R5, UR4 ;  /* 0x0000000405067c20 */ /* 0x000fe20008400000 */
[----:B------:R-:W-:Y:S01]  /*4a80*/  ISETP.NE.AND.EX P0, PT, R15, RZ, PT, P0 ;  /* 0x000000ff0f00720c */ /* 0x000fe20003f05300 */
[----:B------:R-:W3:Y:S01]  /*4a90*/  LDC R21, c[0x0][0x148] ;  /* 0x00005200ff157b82 */ /* 0x000ee20000000800 */
[-CC-:B-1----:R-:W-:Y:S01]  /*4aa0*/  SHF.R.U64 R12, R4, R8.reuse, R3.reuse ;  /* 0x00000008040c7219 */ /* 0x182fe20000001203 */
[----:B------:R1:W1:Y:S01]  /*4ab0*/  F2I.U32.TRUNC.NTZ R20, R6 ;  /* 0x0000000600147305 */ /* 0x000262000020f000 */
[----:B------:R-:W-:Y:S01]  /*4ac0*/  SHF.R.U32.HI R3, RZ, R8, R3 ;  /* 0x00000008ff037219 */ /* 0x000fe20000011603 */
[----:B------:R-:W-:-:S04]  /*4ad0*/  IMAD.MOV.U32 R5, RZ, RZ, -0x1 ;  /* 0xffffffffff057424 */ /* 0x000fc800078e00ff */
[----:B------:R-:W1:Y:S01]  /*4ae0*/  LDC R24, c[0x0][0x8a8] ;  /* 0x00022a00ff187b82 */ /* 0x000e620000000800 */
[-CC-:B--2---:R-:W-:Y:S02]  /*4af0*/  SHF.R.U64 R10, R12, R28.reuse, R3.reuse ;  /* 0x0000001c0c0a7219 */ /* 0x184fe40000001203 */
[----:B------:R-:W-:-:S05]  /*4b00*/  SHF.R.U32.HI R3, RZ, R28, R3 ;  /* 0x0000001cff037219 */ /* 0x000fca0000011603 */
[----:B------:R-:W2:Y:S01]  /*4b10*/  LDC R29, c[0x0][0x8f0] ;  /* 0x00023c00ff1d7b82 */ /* 0x000ea20000000800 */
[-C--:B----4-:R-:W-:Y:S02]  /*4b20*/  SHF.L.U32 R4, R5, R30.reuse, RZ ;  /* 0x0000001e05047219 */ /* 0x090fe400000006ff */
[-CC-:B------:R-:W-:Y:S02]  /*4b30*/  SHF.R.U64 R13, R10, R30.reuse, R3.reuse ;  /* 0x0000001e0a0d7219 */ /* 0x180fe40000001203 */
[----:B------:R-:W-:Y:S02]  /*4b40*/  SHF.R.U32.HI R5, RZ, R30, R3 ;  /* 0x0000001eff057219 */ /* 0x000fe40000011603 */
[----:B------:R-:W-:Y:S01]  /*4b50*/  LOP3.LUT R27, RZ, R4, RZ, 0x33, !PT ;  /* 0x00000004ff1b7212 */ /* 0x000fe200078e33ff */
[----:B------:R-:W4:Y:S01]  /*4b60*/  LDC R31, c[0x0][0x8e0] ;  /* 0x00023800ff1f7b82 */ /* 0x000f220000000800 */
[----:B------:R-:W-:Y:S01]  /*4b70*/  SHF.L.U32 R30, R7, R30, RZ ;  /* 0x0000001e071e7219 */ /* 0x000fe200000006ff */
[----:B------:R-:W-:-:S06]  /*4b80*/  IMAD.MOV.U32 R4, RZ, RZ, R13 ;  /* 0x000000ffff047224 */ /* 0x000fcc00078e000d */
[----:B------:R-:W1:Y:S01]  /*4b90*/  LDC R32, c[0x0][0x8b8] ;  /* 0x00022e00ff207b82 */ /* 0x000e620000000800 */
[----:B------:R-:W-:Y:S05]  /*4ba0*/  @!P0 BRA `(.L_x_72) ;  /* 0x0000000000288947 */ /* 0x000fea0003800000 */
[----:B------:R-:W5:Y:S02]  /*4bb0*/  LDC R4, c[0x0][0x8f4] ;  /* 0x00023d00ff047b82 */ /* 0x000f640000000800 */
[----:B-----5:R-:W-:-:S05]  /*4bc0*/  IADD3 R3, P0, R13, R4, RZ ;  /* 0x000000040d037210 */ /* 0x020fca0007f1e0ff */
[----:B------:R-:W-:-:S04]  /*4bd0*/  IMAD.X R11, RZ, RZ, R5, P0 ;  /* 0x000000ffff0b7224 */ /* 0x000fc800000e0605 */
[----:B------:R-:W-:-:S04]  /*4be0*/  IMAD.WIDE.U32 R4, R11, R14, RZ ;  /* 0x0000000e0b047225 */ /* 0x000fc800078e00ff */
[----:B-1----:R-:W-:-:S04]  /*4bf0*/  IMAD.WIDE.U32 R6, P0, R3, R15, R4 ;  /* 0x0000000f03067225 */ /* 0x002fc80007800004 */
[----:B------:R-:W-:-:S04]  /*4c00*/  IMAD.WIDE.U32 R4, R3, R14, RZ ;  /* 0x0000000e03047225 */ /* 0x000fc800078e00ff */
[----:B------:R-:W-:Y:S01]  /*4c10*/  IMAD.X R9, RZ, RZ, RZ, P0 ;  /* 0x000000ffff097224 */ /* 0x000fe200000e06ff */
[----:B------:R-:W-:Y:S01]  /*4c20*/  IADD3 RZ, P0, R5, R6, RZ ;  /* 0x0000000605ff7210 */ /* 0x000fe20007f1e0ff */
[----:B------:R-:W-:-:S04]  /*4c30*/  IMAD.MOV.U32 R8, RZ, RZ, R7 ;  /* 0x000000ffff087224 */ /* 0x000fc800078e0007 */
[----:B------:R-:W-:-:S08]  /*4c40*/  IMAD.WIDE.U32.X R4, R11, R15, R8, P0 ;  /* 0x0000000f0b047225 */ /* 0x000fd000000e0408 */
.L_x_72:
[----:B------:R-:W-:Y:S01]  /*4c50*/  ISETP.NE.AND P0, PT, R2, 0x1, PT ;  /* 0x000000010200780c */ /* 0x000fe20003f05270 */
[----:B-1----:R-:W-:Y:S01]  /*4c60*/  IMAD.MOV R20, RZ, RZ, -R20 ;  /* 0x000000ffff147224 */ /* 0x002fe200078e0a14 */
[----:B--2---:R-:W-:Y:S01]  /*4c70*/  SHF.R.U64 R3, R4, R29, R5 ;  /* 0x0000001d04037219 */ /* 0x004fe20000001205 */
[----:B------:R-:W-:Y:S01]  /*4c80*/  VIADD R5, R24, 0xffffffff ;  /* 0xffffffff18057836 */ /* 0x000fe20000000000 */
[----:B------:R-:W-:Y:S02]  /*4c90*/  LOP3.LUT R88, R10, R27, RZ, 0xc0, !PT ;  /* 0x0000001b0a587212 */ /* 0x000fe400078ec0ff */
[----:B------:R-:W-:Y:S01]  /*4ca0*/  R2UR UR47, R33 ;  /* 0x00000000212f72ca */ /* 0x000fe200000e0000 */
[----:B------:R-:W-:Y:S01]  /*4cb0*/  IMAD.MOV R4, RZ, RZ, -R3 ;  /* 0x000000ffff047224 */ /* 0x000fe200078e0a03 */
[----:B------:R-:W-:Y:S01]  /*4cc0*/  LOP3.LUT R12, R12, R5, RZ, 0xc0, !PT ;  /* 0x000000050c0c7212 */ /* 0x000fe200078ec0ff */
[----:B------:R-:W-:Y:S02]  /*4cd0*/  IMAD R88, R30, R3, R88 ;  /* 0x000000031e587224 */ /* 0x000fe400078e0258 */
[----:B----4-:R-:W-:-:S02]  /*4ce0*/  IMAD R3, R4, R31, R13 ;  /* 0x0000001f04037224 */ /* 0x010fc400078e020d */
[----:B---3--:R-:W-:Y:S02]  /*4cf0*/  @P0 IMAD R25, R21, R20, R26 ;  /* 0x0000001415190224 */ /* 0x008fe400078e021a */
[----:B------:R-:W-:Y:S02]  /*4d00*/  IMAD R3, R3, R24, R12 ;  /* 0x0000001803037224 */ /* 0x000fe400078e020c */
[----:B------:R-:W-:Y:S02]  /*4d10*/  IMAD R88, R88, R32, R25 ;  /* 0x0000002058587224 */ /* 0x000fe400078e0219 */
[----:B------:R-:W-:-:S03]  /*4d20*/  IMAD.MOV.U32 R4, RZ, RZ, 0x1 ;  /* 0x00000001ff047424 */ /* 0x000fc600078e00ff */
[----:B------:R-:W-:Y:S02]  /*4d30*/  SEL R89, R3, R88, !P0 ;  /* 0x0000005803597207 */ /* 0x000fe40004000000 */
[----:B------:R-:W-:Y:S02]  /*4d40*/  SEL R88, R88, R3, !P0 ;  /* 0x0000000358587207 */ /* 0x000fe40004000000 */
[----:B------:R-:W-:-:S07]  /*4d50*/  PRMT R3, R4, 0x7610, R3 ;  /* 0x0000761004037816 */ /* 0x000fce0000000003 */
.L_x_70:
[----:B------:R-:W-:Y:S01]  /*4d60*/  LOP3.LUT P0, RZ, R3, 0xff, RZ, 0xc0, !PT ;  /* 0x000000ff03ff7812 */ /* 0x000fe2000780c0ff */
[----:B------:R-:W-:Y:S01]  /*4d70*/  UIMAD.WIDE.U32 UR4, UR51, -0xf0f0f0f, URZ ;  /* 0xf0f0f0f1330478a5 */ /* 0x000fe2000f8e003f */
[----:B------:R-:W-:-:S03]  /*4d80*/  IMAD.MOV.U32 R81, RZ, RZ, R0 ;  /* 0x000000ffff517224 */ /* 0x000fc600078e0000 */
[----:B------:R-:W-:-:S04]  /*4d90*/  USHF.R.U32.HI UR4, URZ, 0x4, UR5 ;  /* 0x000000043f047899 */ /* 0x000fc80008011605 */
[----:B------:R-:W-:-:S04]  /*4da0*/  UIMAD UR4, UR4, -0x11, UR51 ;  /* 0xffffffef040478a4 */ /* 0x000fc8000f8e0233 */
[----:B------:R-:W-:Y:S08]  /*4db0*/  @P0 BRA `(.L_x_73) ;  /* 0xffffffc8002c0947 */ /* 0x000ff0000383ffff */
[----:B------:R-:W-:-:S04]  /*4dc0*/  DEPBAR.LE SB0, 0x0 ;  /* 0x000080000000791a */ /* 0x000fc80000000000 */
[----:B------:R-:W-:Y:S05]  /*4dd0*/  EXIT ;  /* 0x000000000000794d */ /* 0x000fea0003800000 */
.L_x_9:
[----:B------:R-:W-:Y:S01]  /*4de0*/  ULDC.64 UR4, c[0x0][0x8f8] ;  /* 0x00023e0000047ab9 */ /* 0x000fe20000000a00 */
[----:B------:R-:W-:Y:S01]  /*4df0*/  PRMT R12, RZ, 0x7610, R12 ;  /* 0x00007610ff0c7816 */ /* 0x000fe2000000000c */
[----:B------:R-:W-:Y:S01]  /*4e00*/  IMAD.MOV.U32 R5, RZ, RZ, -0x1 ;  /* 0xffffffffff057424 */ /* 0x000fe200078e00ff */
[----:B------:R-:W-:Y:S01]  /*4e10*/  ISETP.GE.U32.AND P1, PT, R16, UR4, PT ;  /* 0x0000000410007c0c */ /* 0x000fe2000bf26070 */
[----:B------:R-:W-:Y:S02]  /*4e20*/  IMAD.MOV.U32 R4, RZ, RZ, -0x1 ;  /* 0xffffffffff047424 */ /* 0x000fe400078e00ff */
[----:B------:R-:W-:Y:S01]  /*4e30*/  IMAD.MOV.U32 R6, RZ, RZ, -0x1 ;  /* 0xffffffffff067424 */ /* 0x000fe200078e00ff */
[----:B------:R-:W-:-:S13]  /*4e40*/  ISETP.GE.U32.AND.EX P1, PT, R17, UR5, PT, P1 ;  /* 0x0000000511007c0c */ /* 0x000fda000bf26110 */
        /* <DEDUP_REMOVED lines=19> */
.L_x_75:
[--C-:B------:R-:W-:Y:S01]  /*4f80*/  SHF.R.U64 R14, R14, R6, R15.reuse ;  /* 0x000000060e0e7219 */ /* 0x100fe2000000120f */
[----:B------:R-:W1:Y:S01]  /*4f90*/  LDC R12, c[0x0][0x8c0] ;  /* 0x00023000ff0c7b82 */ /* 0x000e620000000800 */
[----:B------:R-:W-:Y:S01]  /*4fa0*/  I2FP.F32.U32 R5, R10 ;  /* 0x0000000a00057245 */ /* 0x000fe20000201000 */
[----:B------:R-:W-:Y:S01]  /*4fb0*/  ULDC UR4, c[0x0][0x150] ;  /* 0x0000540000047ab9 */ /* 0x000fe20000000800 */
[----:B------:R-:W-:Y:S02]  /*4fc0*/  SHF.R.U32.HI R4, RZ, R6, R15 ;  /* 0x00000006ff047219 */ /* 0x000fe4000001160f */
[----:B------:R-:W-:Y:S01]  /*4fd0*/  IADD3 R11, P1, RZ, -R14, RZ ;  /* 0x8000000eff0b7210 */ /* 0x000fe20007f3e0ff */
[----:B------:R-:W-:Y:S01]  /*4fe0*/  FMUL R15, R5, UR4 ;  /* 0x00000004050f7c20 */ /* 0x000fe20008400000 */
[----:B------:R-:W-:Y:S01]  /*4ff0*/  ULDC UR4, c[0x0][0x154] ;  /* 0x0000550000047ab9 */ /* 0x000fe20000000800 */
[----:B------:R-:W2:Y:S02]  /*5000*/  LDC.64 R28, c[0x0][0x8e8] ;  /* 0x00023a00ff1c7b82 */ /* 0x000ea40000000a00 */
[----:B------:R-:W-:-:S02]  /*5010*/  IMAD.X R13, RZ, RZ, ~R4, P1 ;  /* 0x000000ffff0d7224 */ /* 0x000fc400008e0e04 */
[----:B------:R-:W3:Y:S01]  /*5020*/  F2I.U32.TRUNC.NTZ R15, R15 ;  /* 0x0000000f000f7305 */ /* 0x000ee2000020f000 */
[----:B------:R-:W-:-:S03]  /*5030*/  IMAD.WIDE.U32 R4, R11, R24, R16 ;  /* 0x000000180b047225 */ /* 0x000fc600078e0010 */
[----:B------:R-:W4:Y:S01]  /*5040*/  LDC R21, c[0x0][0x144] ;  /* 0x00005100ff157b82 */ /* 0x000f220000000800 */
[----:B------:R-:W-:-:S04]  /*5050*/  IMAD R6, R13, R24, RZ ;  /* 0x000000180d067224 */ /* 0x000fc800078e02ff */
[----:B------:R-:W-:-:S03]  /*5060*/  IMAD R11, R11, R25, R6 ;  /* 0x000000190b0b7224 */ /* 0x000fc600078e0206 */
[----:B------:R-:W5:Y:S01]  /*5070*/  LDC R20, c[0x0][0x8b0] ;  /* 0x00022c00ff147b82 */ /* 0x000f620000000800 */
[----:B------:R-:W-:Y:S01]  /*5080*/  IMAD.IADD R5, R5, 0x1, R11 ;  /* 0x0000000105057824 */ /* 0x000fe200078e020b */
[----:B------:R-:W-:-:S04]  /*5090*/  I2FP.F32.U32 R11, R7 ;  /* 0x00000007000b7245 */ /* 0x000fc80000201000 */
[-C--:B-1----:R-:W-:Y:S01]  /*50a0*/  SHF.R.U64 R6, R4, R12.reuse, R5 ;  /* 0x0000000c04067219 */ /* 0x082fe20000001205 */
[----:B---3--:R-:W-:Y:S01]  /*50b0*/  IMAD.MOV R4, RZ, RZ, -R15 ;  /* 0x000000ffff047224 */ /* 0x008fe200078e0a0f */
[----:B------:R-:W1:Y:S01]  /*50c0*/  LDC R13, c[0x0][0x900] ;  /* 0x00024000ff0d7b82 */ /* 0x000e620000000800 */
[----:B--2---:R-:W-:Y:S01]  /*50d0*/  ISETP.NE.U32.AND P1, PT, R28, RZ, PT ;  /* 0x000000ff1c00720c */ /* 0x004fe20003f25070 */
[----:B------:R-:W-:Y:S01]  /*50e0*/  FMUL R11, R11, UR4 ;  /* 0x000000040b0b7c20 */ /* 0x000fe20008400000 */
[----:B------:R-:W-:Y:S01]  /*50f0*/  SHF.R.U32.HI R5, RZ, R12, R5 ;  /* 0x0000000cff057219 */ /* 0x000fe20000011605 */
[----:B------:R-:W-:Y:S01]  /*5100*/  IMAD.MOV.U32 R12, RZ, RZ, -0x1 ;  /* 0xffffffffff0c7424 */ /* 0x000fe200078e00ff */
[----:B------:R-:W-:-:S03]  /*5110*/  ISETP.NE.AND.EX P1, PT, R29, RZ, PT, P1 ;  /* 0x000000ff1d00720c */ /* 0x000fc60003f25310 */
[----:B------:R-:W2:Y:S01]  /*5120*/  LDC R22, c[0x0][0x148] ;  /* 0x00005200ff167b82 */ /* 0x000ea20000000800 */
[----:B----4-:R-:W-:Y:S02]  /*5130*/  IMAD R26, R21, R4, R10 ;  /* 0x00000004151a7224 */ /* 0x010fe400078e020a */
[----:B------:R-:W-:-:S05]  /*5140*/  IMAD.MOV.U32 R10, RZ, RZ, 0x1 ;  /* 0x00000001ff0a7424 */ /* 0x000fca00078e00ff */
[----:B------:R-:W3:Y:S01]  /*5150*/  LDC R24, c[0x0][0x8a8] ;  /* 0x00022a00ff187b82 */ /* 0x000ee20000000800 */
[-CC-:B-----5:R-:W-:Y:S02]  /*5160*/  SHF.R.U64 R21, R6, R20.reuse, R5.reuse ;  /* 0x0000001406157219 */ /* 0x1a0fe40000001205 */
[----:B------:R-:W-:Y:S02]  /*5170*/  SHF.R.U32.HI R4, RZ, R20, R5 ;  /* 0x00000014ff047219 */ /* 0x000fe40000011605 */
[----:B------:R4:W1:Y:S03]  /*5180*/  F2I.U32.TRUNC.NTZ R20, R11 ;  /* 0x0000000b00147305 */ /* 0x000866000020f000 */
[----:B------:R-:W2:Y:S01]  /*5190*/  LDC R25, c[0x0][0x8f0] ;  /* 0x00023c00ff197b82 */ /* 0x000ea20000000800 */
[-C--:B-1----:R-:W-:Y:S02]  /*51a0*/  SHF.R.U64 R23, R21, R13.reuse, R4 ;  /* 0x0000000d15177219 */ /* 0x082fe40000001204 */
[----:B------:R-:W-:-:S02]  /*51b0*/  SHF.L.U32 R12, R12, R13, RZ ;  /* 0x0000000d0c0c7219 */ /* 0x000fc400000006ff */
[-C--:B------:R-:W-:Y:S01]  /*51c0*/  SHF.R.U32.HI R5, RZ, R13.reuse, R4 ;  /* 0x0000000dff057219 */ /* 0x080fe20000011604 */
[----:B------:R-:W-:Y:S01]  /*51d0*/  IMAD.MOV.U32 R4, RZ, RZ, R23 ;  /* 0x000000ffff047224 */ /* 0x000fe200078e0017 */
[----:B------:R-:W-:Y:S01]  /*51e0*/  SHF.L.U32 R30, R10, R13, RZ ;  /* 0x0000000d0a1e7219 */ /* 0x000fe200000006ff */
[----:B------:R-:W1:Y:S01]  /*51f0*/  LDC R27, c[0x0][0x8e0] ;  /* 0x00023800ff1b7b82 */ /* 0x000e620000000800 */
[----:B------:R-:W-:-:S07]  /*5200*/  LOP3.LUT R32, RZ, R12, RZ, 0x33, !PT ;  /* 0x0000000cff207212 */ /* 0x000fce00078e33ff */
[----:B------:R-:W1:Y:S01]  /*5210*/  LDC R31, c[0x0][0x8b8] ;  /* 0x00022e00ff1f7b82 */ /* 0x000e620000000800 */
[----:B----4-:R-:W-:Y:S05]  /*5220*/  @!P1 BRA `(.L_x_76) ;  /* 0x0000000000289947 */ /* 0x010fea0003800000 */
[----:B------:R-:W4:Y:S02]  /*5230*/  LDC R4, c[0x0][0x8f4] ;  /* 0x00023d00ff047b82 */ /* 0x000f240000000800 */
[----:B----4-:R-:W-:-:S05]  /*5240*/  IADD3 R13, P1, R23, R4, RZ ;  /* 0x00000004170d7210 */ /* 0x010fca0007f3e0ff */
        /* <DEDUP_REMOVED lines=8> */
.L_x_76:
[----:B------:R-:W-:Y:S01]  /*52d0*/  ISETP.NE.AND P1, PT, R2, 0x1, PT ;  /* 0x000000010200780c */ /* 0x000fe20003f25270 */
[----:B------:R-:W-:Y:S01]  /*52e0*/  IMAD.MOV R20, RZ, RZ, -R20 ;  /* 0x000000ffff147224 */ /* 0x000fe200078e0a14 */
[----:B--2---:R-:W-:Y:S01]  /*52f0*/  SHF.R.U64 R5, R4, R25, R5 ;  /* 0x0000001904057219 */ /* 0x004fe20000001205 */
[----:B---3--:R-:W-:Y:S01]  /*5300*/  VIADD R11, R24, 0xffffffff ;  /* 0xffffffff180b7836 */ /* 0x008fe20000000000 */
[----:B------:R-:W-:Y:S01]  /*5310*/  LOP3.LUT R4, R21, R32, RZ, 0xc0, !PT ;  /* 0x0000002015047212 */ /* 0x000fe200078ec0ff */
[----:B------:R-:W-:Y:S02]  /*5320*/  IMAD.MOV.U32 R12, RZ, RZ, 0x1 ;  /* 0x00000001ff0c7424 */ /* 0x000fe400078e00ff */
[----:B------:R-:W-:Y:S02]  /*5330*/  IMAD.MOV R10, RZ, RZ, -R5 ;  /* 0x000000ffff0a7224 */ /* 0x000fe400078e0a05 */
[----:B------:R-:W-:Y:S02]  /*5340*/  IMAD R5, R30, R5, R4 ;  /* 0x000000051e057224 */ /* 0x000fe400078e0204 */
[----:B-1----:R-:W-:-:S02]  /*5350*/  IMAD R4, R10, R27, R23 ;  /* 0x0000001b0a047224 */ /* 0x002fc400078e0217 */
[----:B------:R-:W-:Y:S01]  /*5360*/  @P1 IMAD R26, R22, R20, R7 ;  /* 0x00000014161a1224 */ /* 0x000fe200078e0207 */
[----:B------:R-:W-:-:S03]  /*5370*/  LOP3.LUT R7, R6, R11, RZ, 0xc0, !PT ;  /* 0x0000000b06077212 */ /* 0x000fc600078ec0ff */
[----:B------:R-:W-:Y:S02]  /*5380*/  IMAD R5, R5, R31, R26 ;  /* 0x0000001f05057224 */ /* 0x000fe400078e021a */
[----:B------:R-:W-:-:S05]  /*5390*/  IMAD R6, R4, R24, R7 ;  /* 0x0000001804067224 */ /* 0x000fca00078e0207 */
[----:B------:R-:W-:Y:S02]  /*53a0*/  SEL R4, R6, R5, !P1 ;  /* 0x0000000506047207 */ /* 0x000fe40004800000 */
[----:B------:R-:W-:Y:S01]  /*53b0*/  SEL R5, R5, R6, !P1 ;  /* 0x0000000605057207 */ /* 0x000fe20004800000 */
[----:B------:R-:W-:-:S07]  /*53c0*/  IMAD.MOV.U32 R6, RZ, RZ, R14 ;  /* 0x000000ffff067224 */ /* 0x000fce00078e000e */
.L_x_74:
[----:B------:R-:W-:-:S08]  /*53d0*/  NOP ;  /* 0x0000000000007918 */ /* 0x000fd00000000000 */
[----:B------:R-:W1:-:S00]  /*53e0*/  USETMAXREG.DEALLOC.CTAPOOL 0x28 ;  /* 0x00000028000079c8 */ /* 0x000e4000080e0500 */
[----:B-1----:R-:W-:-:S13]  /*53f0*/  ISETP.NE.AND P1, PT, R3, 0x1, PT ;  /* 0x000000010300780c */ /* 0x002fda0003f25270 */
[----:B------:R-:W-:Y:S05]  /*5400*/  @!P1 EXIT ;  /* 0x000000000000994d */ /* 0x000fea0003800000 */
[----:B------:R-:W-:Y:S05]  /*5410*/  @!P4 BRA `(.L_x_77) ;  /* 0x0000000c00c4c947 */ /* 0x000fea0003800000 */
[----:B------:R-:W-:-:S13]  /*5420*/  ISETP.NE.OR P0, PT, R3, 0x2, P0 ;  /* 0x000000020300780c */ /* 0x000fda0000705670 */
[----:B------:R-:W-:Y:S05]  /*5430*/  @P0 EXIT ;  /* 0x000000000000094d */ /* 0x000fea0003800000 */
[----:B------:R-:W-:-:S13]  /*5440*/  LOP3.LUT P1, RZ, R12, 0xff, RZ, 0xc0, !PT ;  /* 0x000000ff0cff7812 */ /* 0x000fda000782c0ff */
[----:B------:R-:W-:Y:S05]  /*5450*/  @!P1 BRA `(.L_x_78) ;  /* 0x0000000000189947 */ /* 0x000fea0003800000 */
[----:B------:R-:W-:Y:S01]  /*5460*/  UMOV UR4, 0x400 ;  /* 0x0000040000047882 */ /* 0x000fe20000000000 */
[----:B------:R-:W-:Y:S01]  /*5470*/  IMAD.MOV.U32 R3, RZ, RZ, RZ ;  /* 0x000000ffff037224 */ /* 0x000fe200078e00ff */
[----:B------:R-:W-:-:S04]  /*5480*/  ULEA UR4, UR43, UR4, 0x18 ;  /* 0x000000042b047291 */ /* 0x000fc8000f8ec03f */
[----:B------:R-:W-:-:S05]  /*5490*/  SHF.L.U32 R3, R3, 0x1f, RZ ;  /* 0x0000001f03037819 */ /* 0x000fca00000006ff */
[----:B------:R-:W1:Y:S02]  /*54a0*/  SYNCS.PHASECHK.TRANS64.TRYWAIT P0, [UR4+0x138], R3 ;  /* 0x00013803ff0075a7 */ /* 0x000e640008000144 */
[----:B-1----:R-:W-:Y:S05]  /*54b0*/  @!P0 BRA `(.L_x_79) ;  /* 0x0000002400b08947 */ /* 0x002fea0003800000 */
.L_x_78:
[----:B-1----:R-:W-:Y:S01]  /*54c0*/  PRMT R3, RZ, 0x7610, R3 ;  /* 0x00007610ff037816 */ /* 0x002fe20000000003 */
[----:B------:R-:W-:Y:S06]  /*54d0*/  @P3 BRA `(.L_x_80) ;  /* 0x0000000000243947 */ /* 0x000fec0003800000 */
[----:B------:R-:W-:Y:S02]  /*54e0*/  ULDC.64 UR4, c[0x0][0x588] ;  /* 0x0001620000047ab9 */ /* 0x000fe40000000a00 */
[----:B------:R-:W-:-:S04]  /*54f0*/  ISETP.NE.U32.AND P0, PT, RZ, UR4, PT ;  /* 0x00000004ff007c0c */ /* 0x000fc8000bf05070 */
[----:B------:R-:W-:-:S13]  /*5500*/  ISETP.NE.AND.EX P0, PT, RZ, UR5, PT, P0 ;  /* 0x00000005ff007c0c */ /* 0x000fda000bf05300 */
[----:B------:R-:W-:Y:S05]  /*5510*/  @!P0 BRA `(.L_x_81) ;  /* 0x00000000000c8947 */ /* 0x000fea0003800000 */
[----:B------:R1:W5:Y:S01]  /*5520*/  LDG.E R8, desc[UR38][R8.64] ;  /* 0x0000002608087981 */ /* 0x000362000c1e1900 */
[----:B------:R-:W-:Y:S01]  /*5530*/  IMAD.MOV.U32 R3, RZ, RZ, 0x1 ;  /* 0x00000001ff037424 */ /* 0x000fe200078e00ff */
[----:B------:R-:W-:Y:S06]  /*5540*/  BRA `(.L_x_80) ;  /* 0x0000000000087947 */ /* 0x000fec0003800000 */
.L_x_81:
[----:B------:R-:W2:Y:S01]  /*5550*/  LDC R8, c[0x0][0x580] ;  /* 0x00016000ff087b82 */ /* 0x000ea20000000800 */
[----:B------:R-:W-:-:S07]  /*5560*/  IMAD.MOV.U32 R3, RZ, RZ, 0x1 ;  /* 0x00000001ff037424 */ /* 0x000fce00078e00ff */
.L_x_80:
[----:B-1----:R-:W-:Y:S01]  /*5570*/  IMAD.MOV.U32 R9, RZ, RZ, 0x1 ;  /* 0x00000001ff097424 */ /* 0x002fe200078e00ff */
[----:B------:R-:W-:Y:S06]  /*5580*/  @!P1 BRA `(.L_x_82) ;  /* 0x0000000c00109947 */ /* 0x000fec0003800000 */
[----:B------:R-:W1:Y:S01]  /*5590*/  LDC R10, c[0x0][0x900] ;  /* 0x00024000ff0a7b82 */ /* 0x000e620000000800 */
[----:B------:R-:W-:Y:S01]  /*55a0*/  IMAD.MOV.U32 R7, RZ, RZ, -0x1 ;  /* 0xffffffffff077424 */ /* 0x000fe200078e00ff */
[----:B------:R-:W-:Y:S01]  /*55b0*/  LOP3.LUT R11, R0, 0x2, RZ, 0xfc, !PT ;  /* 0x00000002000b7812 */ /* 0x000fe200078efcff */
[----:B------:R-:W-:Y:S01]  /*55c0*/  IMAD.MOV.U32 R9, RZ, RZ, 0x1 ;  /* 0x00000001ff097424 */ /* 0x000fe200078e00ff */
[----:B------:R-:W-:Y:S01]  /*55d0*/  ULDC.64 UR6, c[0x0][0x198] ;  /* 0x0000660000067ab9 */ /* 0x000fe20000000a00 */
[----:B------:R-:W-:Y:S01]  /*55e0*/  ULDC.64 UR22, c[0x0][0x588] ;  /* 0x0001620000167ab9 */ /* 0x000fe20000000a00 */
[----:B------:R-:W-:Y:S01]  /*55f0*/  ULDC.64 UR24, c[0x0][0x8f8] ;  /* 0x00023e0000187ab9 */ /* 0x000fe20000000a00 */
[----:B------:R-:W-:Y:S01]  /*5600*/  ULDC.64 UR14, c[0x0][0x590] ;  /* 0x00016400000e7ab9 */ /* 0x000fe20000000a00 */
[----:B------:R-:W3:Y:S01]  /*5610*/  LDC R12, c[0x0][0x8a8] ;  /* 0x00022a00ff0c7b82 */ /* 0x000ee20000000800 */
[-C--:B-1----:R-:W-:Y:S02]  /*5620*/  SHF.L.U32 R7, R7, R10.reuse, RZ ;  /* 0x0000000a07077219 */ /* 0x082fe400000006ff */
[----:B------:R-:W-:Y:S01]  /*5630*/  SHF.L.U32 R10, R9, R10, RZ ;  /* 0x0000000a090a7219 */ /* 0x000fe200000006ff */
[----:B------:R-:W-:Y:S01]  /*5640*/  IMAD.MOV.U32 R9, RZ, RZ, 0x1 ;  /* 0x00000001ff097424 */ /* 0x000fe200078e00ff */
[----:B------:R-:W-:Y:S01]  /*5650*/  LOP3.LUT R13, RZ, R7, RZ, 0x33, !PT ;  /* 0x00000007ff0d7212 */ /* 0x000fe200078e33ff */
[----:B---3--:R-:W-:-:S07]  /*5660*/  VIADD R12, R12, 0xffffffff ;  /* 0xffffffff0c0c7836 */ /* 0x008fce0000000000 */
.L_x_102:
[----:B------:R-:W-:Y:S02]  /*5670*/  ISETP.NE.U32.AND P0, PT, RZ, UR14, PT ;  /* 0x0000000eff007c0c */ /* 0x000fe4000bf05070 */
[----:B------:R-:W-:Y:S02]  /*5680*/  R2UR UR11, R5 ;  /* 0x00000000050b72ca */ /* 0x000fe400000e0000 */
[----:B------:R-:W-:Y:S02]  /*5690*/  R2UR UR10, R4 ;  /* 0x00000000040a72ca */ /* 0x000fe400000e0000 */
[----:B------:R-:W-:-:S09]  /*56a0*/  ISETP.NE.AND.EX P0, PT, RZ, UR15, PT, P0 ;  /* 0x0000000fff007c0c */ /* 0x000fd2000bf05300 */
[----:B------:R-:W-:Y:S02]  /*56b0*/  USHF.L.U32 UR11, UR11, 0x7, URZ ;  /* 0x000000070b0b7899 */ /* 0x000fe4000800063f */
[----:B------:R-:W-:Y:S02]  /*56c0*/  USHF.L.U32 UR10, UR10, 0x6, URZ ;  /* 0x000000060a0a7899 */ /* 0x000fe4000800063f */
[----:B------:R-:W-:Y:S10]  /*56d0*/  @!P0 BRA `(.L_x_83) ;  /* 0x00000000002c8947 */ /* 0x000ff40003800000 */
[----:B------:R-:W-:-:S04]  /*56e0*/  ISETP.NE.U32.AND P1, PT, RZ, UR22, PT ;  /* 0x00000016ff007c0c */ /* 0x000fc8000bf25070 */
[----:B------:R-:W-:-:S13]  /*56f0*/  ISETP.NE.AND.EX P1, PT, RZ, UR23, PT, P1 ;  /* 0x00000017ff007c0c */ /* 0x000fda000bf25310 */
[----:B------:R-:W-:Y:S05]  /*5700*/  @!P1 BRA `(.L_x_84) ;  /* 0x0000000000189947 */ /* 0x000fea0003800000 */
[----:B------:R-:W1:Y:S01]  /*5710*/  LDC.64 R4, c[0x0][0x588] ;  /* 0x00016200ff047b82 */ /* 0x000e620000000a00 */
[----:B------:R-:W-:-:S04]  /*5720*/  IMAD R3, R6, UR14, RZ ;  /* 0x0000000e06037c24 */ /* 0x000fc8000f8e02ff */
[----:B-1----:R-:W-:-:S05]  /*5730*/  IMAD.WIDE R4, R3, 0x4, R4 ;  /* 0x0000000403047825 */ /* 0x002fca00078e0204 */
[----:B--2--5:R1:W5:Y:S01]  /*5740*/  LDG.E R8, desc[UR38][R4.64] ;  /* 0x0000002604087981 */ /* 0x024362000c1e1900 */
[----:B------:R-:W-:Y:S01]  /*5750*/  IMAD.MOV.U32 R3, RZ, RZ, 0x1 ;  /* 0x00000001ff037424 */ /* 0x000fe200078e00ff */
[----:B------:R-:W-:Y:S06]  /*5760*/  BRA `(.L_x_83) ;  /* 0x0000000000087947 */ /* 0x000fec0003800000 */
.L_x_84:
[----:B--2--5:R-:W3:Y:S01]  /*5770*/  LDC R8, c[0x0][0x580] ;  /* 0x00016000ff087b82 */ /* 0x024ee20000000800 */
[----:B------:R-:W-:-:S07]  /*5780*/  IMAD.MOV.U32 R3, RZ, RZ, 0x1 ;  /* 0x00000001ff037424 */ /* 0x000fce00078e00ff */
.L_x_83:
[----:B------:R-:W-:Y:S05]  /*5790*/  @!P0 BRA `(.L_x_85) ;  /* 0x00000000001c8947 */ /* 0x000fea0003800000 */
[----:B------:R-:W-:-:S13]  /*57a0*/  LOP3.LUT P2, RZ, R3, 0xff, RZ, 0xc0, !PT ;  /* 0x000000ff03ff7812 */ /* 0x000fda000784c0ff */
[----:B-1----:R-:W1:Y:S02]  /*57b0*/  @!P2 LDC.64 R4, c[0x0][0x588] ;  /* 0x00016200ff04ab82 */ /* 0x002e640000000a00 */
[----:B-1----:R-:W-:-:S04]  /*57c0*/  @!P2 ISETP.NE.U32.AND P0, PT, R4, RZ, PT ;  /* 0x000000ff0400a20c */ /* 0x002fc80003f05070 */
[----:B------:R-:W-:Y:S02]  /*57d0*/  @!P2 ISETP.NE.AND.EX P1, PT, R5, RZ, PT, P0 ;  /* 0x000000ff0500a20c */ /* 0x000fe40003f25300 */
[----:B--23-5:R-:W-:Y:S02]  /*57e0*/  @P2 FSETP.EQ.AND P0, PT, R8, RZ, PT ;  /* 0x000000ff0800220b */ /* 0x02cfe40003f02000 */
[----:B------:R-:W-:Y:S01]  /*57f0*/  @!P2 PLOP3.LUT P0, PT, P1, PT, PT, 0x8, 0x0 ;  /* 0x000000000000a81c */ /* 0x000fe20000f0e170 */
[----:B------:R-:W-:-:S12]  /*5800*/  BRA `(.L_x_86) ;  /* 0x0000000000047947 */ /* 0x000fd80003800000 */
.L_x_85:
[----:B--23-5:R-:W-:-:S13]  /*5810*/  FSETP.EQ.AND P0, PT, R8, RZ, PT ;  /* 0x000000ff0800720b */ /* 0x02cfda0003f02000 */
.L_x_86:
[----:B------:R-:W-:Y:S02]  /*5820*/  ISETP.NE.AND P2, PT, R11, 0x3, PT ;  /* 0x000000030b00780c */ /* 0x000fe40003f45270 */
[----:B------:R-:W-:-:S04]  /*5830*/  ELECT P1, URZ, PT ;  /* 0x00000000003f782f */ /* 0x000fc80003820000 */
[----:B------:R-:W-:-:S07]  /*5840*/  PLOP3.LUT P0, PT, P1, P0, PT, 0x20, 0x0 ;  /* 0x000000000000781c */ /* 0x000fce0000f00470 */
[----:B------:R-:W-:Y:S06]  /*5850*/  @!P2 BRA `(.L_x_87) ;  /* 0x000000000004a947 */ /* 0x000fec0003800000 */
[----:B------:R-:W-:Y:S01]  /*5860*/  BPT.TRAP 0x1 ;  /* 0x000000040000795c */ /* 0x000fe20000300000 */
.L_x_87:
[----:B------:R-:W2:Y:S01]  /*5870*/  S2UR UR43, SR_CgaCtaId ;  /* 0x00000000002b79c3 */ /* 0x000ea20000008800 */
[----:B------:R-:W-:Y:S01]  /*5880*/  UMOV UR4, 0x400 ;  /* 0x0000040000047882 */ /* 0x000fe20000000000 */
[----:B-1----:R-:W-:Y:S01]  /*5890*/  SHF.L.U32 R4, R9, 0x1f, RZ ;  /* 0x0000001f09047819 */ /* 0x002fe200000006ff */
[----:B--2---:R-:W-:-:S09]  /*58a0*/  ULEA UR5, UR43, UR4, 0x18 ;  /* 0x000000042b057291 */ /* 0x004fd2000f8ec03f */
[----:B------:R-:W1:Y:S02]  /*58b0*/  SYNCS.PHASECHK.TRANS64.TRYWAIT P1, [UR5+0x120], R4 ;  /* 0x00012004ff0075a7 */ /* 0x000e640008020145 */
[----:B-1----:R-:W-:Y:S05]  /*58c0*/  @!P1 BRA `(.L_x_88) ;  /* 0x0000002000c49947 */ /* 0x002fea0003800000 */
.L_x_145:
[----:B------:R-:W-:Y:S04]  /*58d0*/  BSSY B0, `(.L_x_89) ;  /* 0x000000e000007945 */ /* 0x000fe80003800000 */
[----:B------:R-:W-:Y:S05]  /*58e0*/  @!P0 BRA `(.L_x_90) ;  /* 0x0000000000308947 */ /* 0x000fea0003800000 */
[----:B------:R-:W-:Y:S01]  /*58f0*/  R2UR UR12, R6 ;  /* 0x00000000060c72ca */ /* 0x000fe200000e0000 */
[----:B------:R-:W-:Y:S02]  /*5900*/  UIADD3 UR16, UP0, UR6, 0x3f0, URZ ;  /* 0x000003f006107890 */ /* 0x000fe4000ff1e03f */
[----:B------:R-:W-:Y:S02]  /*5910*/  UIADD3 UR8, UR5, 0x200, URZ ;  /* 0x0000020005087890 */ /* 0x000fe4000fffe03f */
[----:B------:R-:W-:Y:S02]  /*5920*/  UIADD3 UR9, UR5, 0x110, URZ ;  /* 0x0000011005097890 */ /* 0x000fe4000fffe03f */
[----:B------:R-:W-:Y:S01]  /*5930*/  UIADD3.X UR17, URZ, UR7, URZ, UP0, !UPT ;  /* 0x000000073f117290 */ /* 0x000fe200087fe43f */
[----:B------:R-:W-:Y:S01]  /*5940*/  UMOV UR18, 0x0 ;  /* 0x0000000000127882 */ /* 0x000fe20000000000 */
[----:B------:R-:W-:-:S07]  /*5950*/  UMOV UR19, 0x10000000 ;  /* 0x1000000000137882 */ /* 0x000fce0000000000 */
[----:B------:R2:W-:Y:S02]  /*5960*/  UTMALDG.3D [UR8], [UR16], desc[UR18] ;  /* 0x00001208100075b4 */ /* 0x0005e40008011000 */
[----:B--2---:R-:W-:Y:S05]  /*5970*/  @!P2 BRA `(.L_x_91) ;  /* 0x000000000004a947 */ /* 0x004fea0003800000 */
[----:B------:R-:W-:Y:S01]  /*5980*/  BPT.TRAP 0x1 ;  /* 0x000000040000795c */ /* 0x000fe20000300000 */
.L_x_91:
[----:B-1----:R-:W1:Y:S02]  /*5990*/  LDC R5, c[0x0][0x800] ;  /* 0x00020000ff057b82 */ /* 0x002e640000000800 */
[----:B-1----:R2:W-:Y:S02]  /*59a0*/  SYNCS.ARRIVE.TRANS64.RED.A0TR RZ, [UR5+0x110], R5 ;  /* 0x00011005ffff79a7 */ /* 0x0025e40008300405 */
.L_x_90:
[----:B------:R-:W-:Y:S05]  /*59b0*/  BSYNC B0 ;  /* 0x0000000000007941 */ /* 0x000fea0003800000 */
.L_x_89:
[----:B------:R-:W-:Y:S05]  /*59c0*/  @!P2 BRA `(.L_x_92) ;  /* 0x000000000004a947 */ /* 0x000fea0003800000 */
[----:B------:R-:W-:Y:S01]  /*59d0*/  BPT.TRAP 0x1 ;  /* 0x000000040000795c */ /* 0x000fe20000300000 */
.L_x_92:
[----:B------:R-:W-:-:S04]  /*59e0*/  UIADD3 UR4, UR5, 0x110, URZ ;  /* 0x0000011005047890 */ /* 0x000fc8000fffe03f */
[----:B------:R-:W-:-:S09]  /*59f0*/  UPRMT UR4, UR43, 0x654, UR4 ;  /* 0x000006542b047896 */ /* 0x000fd20008000004 */
[----:B------:R-:W-:Y:S01]  /*5a00*/  SYNCS.ARRIVE.TRANS64.RED.A1T0 RZ, [UR4], RZ ;  /* 0x000000ffffff79a7 */ /* 0x000fe20008100404 */
[----:B------:R-:W-:Y:S05]  /*5a10*/  @!P2 BRA `(.L_x_93) ;  /* 0x000000000004a947 */ /* 0x000fea0003800000 */
[----:B------:R-:W-:Y:S01]  /*5a20*/  BPT.TRAP 0x1 ;  /* 0x000000040000795c */ /* 0x000fe20000300000 */
.L_x_93:
[----:B------:R-:W3:Y:S02]  /*5a30*/  SYNCS.PHASECHK.TRANS64.TRYWAIT P1, [UR5+0x128], R4 ;  /* 0x00012804ff0075a7 */ /* 0x000ee40008020145 */
[----:B---3--:R-:W-:Y:S05]  /*5a40*/  @!P1 BRA `(.L_x_94) ;  /* 0x00000020007c9947 */ /* 0x008fea0003800000 */
.L_x_146:
[----:B------:R-:W-:Y:S04]  /*5a50*/  BSSY B0, `(.L_x_95) ;  /* 0x0000010000007945 */ /* 0x000fe80003800000 */
[----:B------:R-:W-:Y:S05]  /*5a60*/  @!P0 BRA `(.L_x_96) ;  /* 0x0000000000388947 */ /* 0x000fea0003800000 */
[----:B------:R-:W-:Y:S01]  /*5a70*/  R2UR UR20, R6 ;  /* 0x00000000061472ca */ /* 0x000fe200000e0000 */
[----:B------:R-:W-:Y:S02]  /*5a80*/  UIADD3 UR8, UP0, UR6, 0x3f0, URZ ;  /* 0x000003f006087890 */ /* 0x000fe4000ff1e03f */
[----:B------:R-:W-:Y:S02]  /*5a90*/  UIADD3 UR18, UR10, 0x20, URZ ;  /* 0x000000200a127890 */ /* 0x000fe4000fffe03f */
[----:B------:R-:W-:Y:S02]  /*5aa0*/  UIADD3 UR16, UR5, 0x1200, URZ ;  /* 0x0000120005107890 */ /* 0x000fe4000fffe03f */
[----:B------:R-:W-:Y:S02]  /*5ab0*/  UIADD3 UR17, UR5, 0x118, URZ ;  /* 0x0000011805117890 */ /* 0x000fe4000fffe03f */
[----:B------:R-:W-:Y:S01]  /*5ac0*/  UIADD3.X UR9, URZ, UR7, URZ, UP0, !UPT ;  /* 0x000000073f097290 */ /* 0x000fe200087fe43f */
[----:B------:R-:W-:Y:S01]  /*5ad0*/  UMOV UR12, 0x0 ;  /* 0x00000000000c7882 */ /* 0x000fe20000000000 */
[----:B------:R-:W-:Y:S01]  /*5ae0*/  UMOV UR13, 0x10000000 ;  /* 0x10000000000d7882 */ /* 0x000fe20000000000 */
[----:B------:R-:W-:-:S06]  /*5af0*/  UMOV UR19, UR11 ;  /* 0x0000000b00137c82 */ /* 0x000fcc0008000000 */
[----:B------:R3:W-:Y:S02]  /*5b00*/  UTMALDG.3D [UR16], [UR8], desc[UR12] ;  /* 0x00000c10080075b4 */ /* 0x0007e40008011000 */
[----:B---3--:R-:W-:Y:S05]  /*5b10*/  @!P2 BRA `(.L_x_97) ;  /* 0x000000000004a947 */ /* 0x008fea0003800000 */
[----:B------:R-:W-:Y:S01]  /*5b20*/  BPT.TRAP 0x1 ;  /* 0x000000040000795c */ /* 0x000fe20000300000 */
.L_x_97:
[----:B-1----:R-:W1:Y:S02]  /*5b30*/  LDC R4, c[0x0][0x800] ;  /* 0x00020000ff047b82 */ /* 0x002e640000000800 */
[----:B-1----:R3:W-:Y:S02]  /*5b40*/  SYNCS.ARRIVE.TRANS64.RED.A0TR RZ, [UR5+0x118], R4 ;  /* 0x00011804ffff79a7 */ /* 0x0027e40008300405 */
.L_x_96:
[----:B------:R-:W-:Y:S05]  /*5b50*/  BSYNC B0 ;  /* 0x0000000000007941 */ /* 0x000fea0003800000 */
.L_x_95:
[----:B------:R-:W-:Y:S05]  /*5b60*/  @!P2 BRA `(.L_x_98) ;  /* 0x000000000004a947 */ /* 0x000fea0003800000 */
[----:B------:R-:W-:Y:S01]  /*5b70*/  BPT.TRAP 0x1 ;  /* 0x000000040000795c */ /* 0x000fe20000300000 */
.L_x_98:
[----:B------:R-:W-:Y:S01]  /*5b80*/  IADD3 R16, P0, R16, UR36, RZ ;  /* 0x0000002410107c10 */ /* 0x000fe2000ff1e0ff */
[----:B------:R-:W-:Y:S01]  /*5b90*/  UIADD3 UR4, UR5, 0x118, URZ ;  /* 0x0000011805047890 */ /* 0x000fe2000fffe03f */
[----:B------:R-:W-:Y:S01]  /*5ba0*/  LOP3.LUT R9, R9, 0x1, RZ, 0x3c, !PT ;  /* 0x0000000109097812 */ /* 0x000fe200078e3cff */
[----:B-12---:R-:W-:Y:S01]  /*5bb0*/  IMAD.MOV.U32 R5, RZ, RZ, -0x1 ;  /* 0xffffffffff057424 */ /* 0x006fe200078e00ff */
[----:B------:R-:W-:Y:S01]  /*5bc0*/  IADD3.X R17, R17, UR42, RZ, P0, !PT ;  /* 0x0000002a11117c10 */ /* 0x000fe200087fe4ff */
[----:B------:R-:W-:Y:S01]  /*5bd0*/  UPRMT UR4, UR43, 0x654, UR4 ;  /* 0x000006542b047896 */ /* 0x000fe20008000004 */
[----:B------:R-:W-:Y:S01]  /*5be0*/  ISETP.GE.U32.AND P0, PT, R16, UR24, PT ;  /* 0x0000001810007c0c */ /* 0x000fe2000bf06070 */
[----:B---3--:R-:W-:Y:S01]  /*5bf0*/  IMAD.MOV.U32 R4, RZ, RZ, -0x1 ;  /* 0xffffffffff047424 */ /* 0x008fe200078e00ff */
[----:B------:R-:W-:Y:S01]  /*5c00*/  PRMT R7, RZ, 0x7610, R7 ;  /* 0x00007610ff077816 */ /* 0x000fe20000000007 */
[----:B------:R-:W-:Y:S01]  /*5c10*/  IMAD.MOV.U32 R6, RZ, RZ, -0x1 ;  /* 0xffffffffff067424 */ /* 0x000fe200078e00ff */
[----:B------:R-:W-:-:S04]  /*5c20*/  ISETP.GE.U32.AND.EX P0, PT, R17, UR25, PT, P0 ;  /* 0x0000001911007c0c */ /* 0x000fc8000bf06100 */
[----:B------:R-:W-:Y:S09]  /*5c30*/  SYNCS.ARRIVE.TRANS64.RED.A1T0 RZ, [UR4], RZ ;  /* 0x000000ffffff79a7 */ /* 0x000ff20008100404 */
[----:B------:R-:W-:Y:S05]  /*5c40*/  @P0 BRA `(.L_x_99) ;  /* 0x0000000400580947 */ /* 0x000fea0003800000 */
[----:B------:R-:W1:Y:S01]  /*5c50*/  S2R R18, SR_CTAID.X ;  /* 0x0000000000127919 */ /* 0x000e620000002500 */
[----:B------:R-:W2:Y:S01]  /*5c60*/  LDC.64 R14, c[0x0][0x8d0] ;  /* 0x00023400ff0e7b82 */ /* 0x000ea20000000a00 */
[----:B------:R-:W-:Y:S01]  /*5c70*/  ULDC UR4, c[0x0][0x150] ;  /* 0x0000540000047ab9 */ /* 0x000fe20000000800 */
[----:B------:R-:W-:Y:S01]  /*5c80*/  IMAD.MOV.U32 R22, RZ, RZ, R17 ;  /* 0x000000ffff167224 */ /* 0x000fe200078e0011 */
[----:B------:R-:W3:Y:S05]  /*5c90*/  S2R R20, SR_CTAID.Y ;  /* 0x0000000000147919 */ /* 0x000eea0000002600 */
[----:B------:R-:W4:Y:S08]  /*5ca0*/  LDC R5, c[0x0][0x144] ;  /* 0x00005100ff057b82 */ /* 0x000f300000000800 */
[----:B------:R-:W4:Y:S01]  /*5cb0*/  LDC R21, c[0x0][0x8d8] ;  /* 0x00023600ff157b82 */ /* 0x000f220000000800 */
[----:B--2---:R-:W-:-:S04]  /*5cc0*/  ISETP.NE.U32.AND P0, PT, R14, RZ, PT ;  /* 0x000000ff0e00720c */ /* 0x004fc80003f05070 */
[----:B------:R-:W-:Y:S02]  /*5cd0*/  ISETP.NE.AND.EX P0, PT, R15, RZ, PT, P0 ;  /* 0x000000ff0f00720c */ /* 0x000fe40003f05300 */
[----:B-1----:R-:W-:Y:S02]  /*5ce0*/  I2FP.F32.U32 R4, R18 ;  /* 0x0000001200047245 */ /* 0x002fe40000201000 */
[----:B---3--:R-:W-:-:S03]  /*5cf0*/  I2FP.F32.U32 R23, R20 ;  /* 0x0000001400177245 */ /* 0x008fc60000201000 */
[----:B------:R-:W-:-:S06]  /*5d00*/  FMUL R4, R4, UR4 ;  /* 0x0000000404047c20 */ /* 0x000fcc0008400000 */
[----:B------:R-:W1:Y:S02]  /*5d10*/  F2I.U32.TRUNC.NTZ R4, R4 ;  /* 0x0000000400047305 */ /* 0x000e64000020f000 */
[----:B-1----:R-:W-:-:S04]  /*5d20*/  IMAD.MOV R6, RZ, RZ, -R4 ;  /* 0x000000ffff067224 */ /* 0x002fc800078e0a04 */
[----:B----4-:R-:W-:Y:S02]  /*5d30*/  IMAD R18, R5, R6, R18 ;  /* 0x0000000605127224 */ /* 0x010fe400078e0212 */
[----:B------:R-:W-:Y:S01]  /*5d40*/  IMAD.MOV.U32 R6, RZ, RZ, R16 ;  /* 0x000000ffff067224 */ /* 0x000fe200078e0010 */
[----:B------:R-:W-:Y:S06]  /*5d50*/  @!P0 BRA `(.L_x_100) ;  /* 0x0000000000308947 */ /* 0x000fec0003800000 */
[----:B------:R-:W1:Y:S02]  /*5d60*/  LDC R5, c[0x0][0x8dc] ;  /* 0x00023700ff057b82 */ /* 0x000e640000000800 */
[----:B-1----:R-:W-:-:S05]  /*5d70*/  IADD3 R5, P0, R16, R5, RZ ;  /* 0x0000000510057210 */ /* 0x002fca0007f1e0ff */
[----:B------:R-:W-:-:S04]  /*5d80*/  IMAD.X R19, RZ, RZ, R17, P0 ;  /* 0x000000ffff137224 */ /* 0x000fc800000e0611 */
[----:B------:R-:W-:-:S04]  /*5d90*/  IMAD.WIDE.U32 R6, R19, R14, RZ ;  /* 0x0000000e13067225 */ /* 0x000fc800078e00ff */
[----:B------:R-:W-:-:S04]  /*5da0*/  IMAD.WIDE.U32 R6, P0, R5, R15, R6 ;  /* 0x0000000f05067225 */ /* 0x000fc80007800006 */
[----:B------:R-:W-:-:S04]  /*5db0*/  IMAD.WIDE.U32 R4, R5, R14, RZ ;  /* 0x0000000e05047225 */ /* 0x000fc800078e00ff */
[----:B------:R-:W-:Y:S01]  /*5dc0*/  IMAD.MOV.U32 R4, RZ, RZ, R7 ;  /* 0x000000ffff047224 */ /* 0x000fe200078e0007 */
[----:B------:R-:W-:Y:S01]  /*5dd0*/  IADD3 RZ, P1, R5, R6, RZ ;  /* 0x0000000605ff7210 */ /* 0x000fe20007f3e0ff */
[----:B------:R-:W-:-:S04]  /*5de0*/  IMAD.X R5, RZ, RZ, RZ, P0 ;  /* 0x000000ffff057224 */ /* 0x000fc800000e06ff */
[----:B------:R-:W-:-:S04]  /*5df0*/  IMAD.WIDE.U32.X R4, R19, R15, R4, P1 ;  /* 0x0000000f13047225 */ /* 0x000fc800008e0404 */
[----:B------:R-:W-:Y:S02]  /*5e00*/  IMAD.MOV.U32 R6, RZ, RZ, R4 ;  /* 0x000000ffff067224 */ /* 0x000fe400078e0004 */
[----:B------:R-:W-:-:S07]  /*5e10*/  IMAD.MOV.U32 R22, RZ, RZ, R5 ;  /* 0x000000ffff167224 */ /* 0x000fce00078e0005 */
.L_x_100:
[----:B------:R-:W-:Y:S01]  /*5e20*/  ULDC UR4, c[0x0][0x154] ;  /* 0x0000550000047ab9 */ /* 0x000fe20000000800 */
[----:B------:R-:W1:Y:S01]  /*5e30*/  LDC R7, c[0x0][0x148] ;  /* 0x00005200ff077b82 */ /* 0x000e620000000800 */
[----:B------:R-:W-:Y:S01]  /*5e40*/  FMUL R14, R23, UR4 ;  /* 0x00000004170e7c20 */ /* 0x000fe20008400000 */
[----:B------:R-:W-:Y:S02]  /*5e50*/  ISETP.NE.AND P2, PT, R2, 0x1, PT ;  /* 0x000000010200780c */ /* 0x000fe40003f45270 */
[-CC-:B------:R-:W-:Y:S02]  /*5e60*/  SHF.R.U64 R19, R6, R21.reuse, R22.reuse ;  /* 0x0000001506137219 */ /* 0x180fe40000001216 */
[----:B------:R-:W-:Y:S01]  /*5e70*/  SHF.R.U32.HI R21, RZ, R21, R22 ;  /* 0x00000015ff157219 */ /* 0x000fe20000011616 */
[----:B------:R-:W2:Y:S01]  /*5e80*/  F2I.U32.TRUNC.NTZ R14, R14 ;  /* 0x0000000e000e7305 */ /* 0x000ea2000020f000 */
[----:B------:R-:W3:Y:S01]  /*5e90*/  LDC.64 R4, c[0x0][0x8c8] ;  /* 0x00023200ff047b82 */ /* 0x000ee20000000a00 */
[----:B------:R-:W-:-:S05]  /*5ea0*/  IADD3 R23, P0, RZ, -R19, RZ ;  /* 0x80000013ff177210 */ /* 0x000fca0007f1e0ff */
[----:B------:R-:W-:Y:S02]  /*5eb0*/  IMAD.X R21, RZ, RZ, ~R21, P0 ;  /* 0x000000ffff157224 */ /* 0x000fe400000e0e15 */
[----:B------:R-:W4:Y:S01]  /*5ec0*/  LDC R22, c[0x0][0x8c0] ;  /* 0x00023000ff167b82 */ /* 0x000f220000000800 */
[----:B--2---:R-:W-:-:S07]  /*5ed0*/  IMAD.MOV R15, RZ, RZ, -R14 ;  /* 0x000000ffff0f7224 */ /* 0x004fce00078e0a0e */
[----:B------:R-:W2:Y:S01]  /*5ee0*/  LDC R26, c[0x0][0x8f0] ;  /* 0x00023c00ff1a7b82 */ /* 0x000ea20000000800 */
[----:B-1----:R-:W-:-:S07]  /*5ef0*/  @P2 IMAD R18, R7, R15, R20 ;  /* 0x0000000f07122224 */ /* 0x002fce00078e0214 */
[----:B------:R-:W1:Y:S01]  /*5f00*/  LDC.64 R14, c[0x0][0x8e8] ;  /* 0x00023a00ff0e7b82 */ /* 0x000e620000000a00 */
[----:B---3--:R-:W-:-:S04]  /*5f10*/  IMAD R6, R21, R4, RZ ;  /* 0x0000000415067224 */ /* 0x008fc800078e02ff */
[C---:B------:R-:W-:Y:S02]  /*5f20*/  IMAD R7, R23.reuse, R5, R6 ;  /* 0x0000000517077224 */ /* 0x040fe400078e0206 */
[----:B------:R-:W-:Y:S01]  /*5f30*/  IMAD.WIDE.U32 R4, R23, R4, R16 ;  /* 0x0000000417047225 */ /* 0x000fe200078e0010 */
[----:B------:R-:W3:Y:S03]  /*5f40*/  LDC R21, c[0x0][0x8b0] ;  /* 0x00022c00ff157b82 */ /* 0x000ee60000000800 */
[----:B------:R-:W-:-:S05]  /*5f50*/  IMAD.IADD R5, R5, 0x1, R7 ;  /* 0x0000000105057824 */ /* 0x000fca00078e0207 */
[----:B------:R-:W5:Y:S01]  /*5f60*/  LDC R6, c[0x0][0x900] ;  /* 0x00024000ff067b82 */ /* 0x000f620000000800 */
[-CC-:B----4-:R-:W-:Y:S02]  /*5f70*/  SHF.R.U64 R25, R4, R22.reuse, R5.reuse ;  /* 0x0000001604197219 */ /* 0x190fe40000001205 */
[----:B------:R-:W-:-:S05]  /*5f80*/  SHF.R.U32.HI R4, RZ, R22, R5 ;  /* 0x00000016ff047219 */ /* 0x000fca0000011605 */
[----:B------:R-:W4:Y:S01]  /*5f90*/  LDC R22, c[0x0][0x8e0] ;  /* 0x00023800ff167b82 */ /* 0x000f220000000800 */
[----:B-1----:R-:W-:-:S04]  /*5fa0*/  ISETP.NE.U32.AND P0, PT, R14, RZ, PT ;  /* 0x000000ff0e00720c */ /* 0x002fc80003f05070 */
[----:B------:R-:W-:-:S03]  /*5fb0*/  ISETP.NE.AND.EX P0, PT, R15, RZ, PT, P0 ;  /* 0x000000ff0f00720c */ /* 0x000fc60003f05300 */
[----:B------:R-:W1:Y:S01]  /*5fc0*/  LDC R23, c[0x0][0x8b8] ;  /* 0x00022e00ff177b82 */ /* 0x000e620000000800 */
[-CC-:B---3--:R-:W-:Y:S02]  /*5fd0*/  SHF.R.U64 R24, R25, R21.reuse, R4.reuse ;  /* 0x0000001519187219 */ /* 0x188fe40000001204 */
[----:B------:R-:W-:-:S05]  /*5fe0*/  SHF.R.U32.HI R5, RZ, R21, R4 ;  /* 0x00000015ff057219 */ /* 0x000fca0000011604 */
[----:B------:R-:W3:Y:S01]  /*5ff0*/  LDC R20, c[0x0][0x8a8] ;  /* 0x00022a00ff147b82 */ /* 0x000ee20000000800 */
[-CC-:B-----5:R-:W-:Y:S02]  /*6000*/  SHF.R.U64 R21, R24, R6.reuse, R5.reuse ;  /* 0x0000000618157219 */ /* 0x1a0fe40000001205 */
[----:B------:R-:W-:-:S03]  /*6010*/  SHF.R.U32.HI R27, RZ, R6, R5 ;  /* 0x00000006ff1b7219 */ /* 0x000fc60000011605 */
[----:B------:R-:W-:Y:S02]  /*6020*/  IMAD.MOV.U32 R4, RZ, RZ, R21 ;  /* 0x000000ffff047224 */ /* 0x000fe400078e0015 */
[----:B------:R-:W-:Y:S01]  /*6030*/  IMAD.MOV.U32 R5, RZ, RZ, R27 ;  /* 0x000000ffff057224 */ /* 0x000fe200078e001b */
[----:B--2-4-:R-:W-:Y:S06]  /*6040*/  @!P0 BRA `(.L_x_101) ;  /* 0x0000000000288947 */ /* 0x014fec0003800000 */
[----:B------:R-:W2:Y:S02]  /*6050*/  LDC R4, c[0x0][0x8f4] ;  /* 0x00023d00ff047b82 */ /* 0x000ea40000000800 */
[----:B--2---:R-:W-:-:S05]  /*6060*/  IADD3 R5, P0, R21, R4, RZ ;  /* 0x0000000415057210 */ /* 0x004fca0007f1e0ff */
[----:B------:R-:W-:-:S04]  /*6070*/  IMAD.X R27, RZ, RZ, R27, P0 ;  /* 0x000000ffff1b7224 */ /* 0x000fc800000e061b */
[----:B------:R-:W-:-:S04]  /*6080*/  IMAD.WIDE.U32 R6, R27, R14, RZ ;  /* 0x0000000e1b067225 */ /* 0x000fc800078e00ff */
[----:B------:R-:W-:-:S04]  /*6090*/  IMAD.WIDE.U32 R6, P0, R5, R15, R6 ;  /* 0x0000000f05067225 */ /* 0x000fc80007800006 */
[----:B------:R-:W-:-:S04]  /*60a0*/  IMAD.WIDE.U32 R4, R5, R14, RZ ;  /* 0x0000000e05047225 */ /* 0x000fc800078e00ff */
[----:B------:R-:W-:Y:S01]  /*60b0*/  IMAD.MOV.U32 R4, RZ, RZ, R7 ;  /* 0x000000ffff047224 */ /* 0x000fe200078e0007 */
[----:B------:R-:W-:Y:S01]  /*60c0*/  IADD3 RZ, P1, R5, R6, RZ ;  /* 0x0000000605ff7210 */ /* 0x000fe20007f3e0ff */
[----:B------:R-:W-:-:S04]  /*60d0*/  IMAD.X R5, RZ, RZ, RZ, P0 ;  /* 0x000000ffff057224 */ /* 0x000fc800000e06ff */
[----:B------:R-:W-:-:S08]  /*60e0*/  IMAD.WIDE.U32.X R4, R27, R15, R4, P1 ;  /* 0x0000000f1b047225 */ /* 0x000fd000008e0404 */
.L_x_101:
[----:B------:R-:W-:Y:S01]  /*60f0*/  SHF.R.U64 R26, R4, R26, R5 ;  /* 0x0000001a041a7219 */ /* 0x000fe20000001205 */
[----:B------:R-:W-:Y:S01]  /*6100*/  IMAD.MOV.U32 R7, RZ, RZ, 0x1 ;  /* 0x00000001ff077424 */ /* 0x000fe200078e00ff */
[----:B------:R-:W-:Y:S01]  /*6110*/  LOP3.LUT R5, R24, R13, RZ, 0xc0, !PT ;  /* 0x0000000d18057212 */ /* 0x000fe200078ec0ff */
[----:B------:R-:W-:Y:S01]  /*6120*/  IMAD.MOV.U32 R6, RZ, RZ, R19 ;  /* 0x000000ffff067224 */ /* 0x000fe200078e0013 */
[----:B------:R-:W-:Y:S01]  /*6130*/  LOP3.LUT R25, R25, R12, RZ, 0xc0, !PT ;  /* 0x0000000c19197212 */ /* 0x000fe200078ec0ff */
[----:B------:R-:W-:Y:S02]  /*6140*/  IMAD.MOV R4, RZ, RZ, -R26 ;  /* 0x000000ffff047224 */ /* 0x000fe400078e0a1a */
[----:B------:R-:W-:Y:S02]  /*6150*/  IMAD R5, R10, R26, R5 ;  /* 0x0000001a0a057224 */ /* 0x000fe400078e0205 */
[----:B------:R-:W-:Y:S02]  /*6160*/  IMAD R21, R4, R22, R21 ;  /* 0x0000001604157224 */ /* 0x000fe400078e0215 */
[----:B-1----:R-:W-:-:S02]  /*6170*/  IMAD R18, R5, R23, R18 ;  /* 0x0000001705127224 */ /* 0x002fc400078e0212 */
[----:B---3--:R-:W-:-:S05]  /*6180*/  IMAD R21, R21, R20, R25 ;  /* 0x0000001415157224 */ /* 0x008fca00078e0219 */
[----:B------:R-:W-:Y:S02]  /*6190*/  SEL R4, R21, R18, !P2 ;  /* 0x0000001215047207 */ /* 0x000fe40005000000 */
[----:B------:R-:W-:-:S07]  /*61a0*/  SEL R5, R18, R21, !P2 ;  /* 0x0000001512057207 */ /* 0x000fce0005000000 */
.L_x_99:
[----:B------:R-:W-:-:S13]  /*61b0*/  LOP3.LUT P0, RZ, R7, 0xff, RZ, 0xc0, !PT ;  /* 0x000000ff07ff7812 */ /* 0x000fda000780c0ff */
[----:B------:R-:W-:Y:S05]  /*61c0*/  @P0 BRA `(.L_x_102) ;  /* 0xfffffff400280947 */ /* 0x000fea000383ffff */
.L_x_82:
[----:B------:R-:W-:Y:S01]  /*61d0*/  ELECT P0, URZ, PT ;  /* 0x00000000003f782f */ /* 0x000fe20003800000 */
[----:B------:R-:W-:-:S12]  /*61e0*/  BSSY B0, `(.L_x_103) ;  /* 0x0000013000007945 */ /* 0x000fd80003800000 */
[----:B------:R-:W-:Y:S05]  /*61f0*/  @!P0 BRA `(.L_x_104) ;  /* 0x0000000000448947 */ /* 0x000fea0003800000 */
[----:B------:R-:W-:-:S04]  /*6200*/  LOP3.LUT R0, R0, 0x2, RZ, 0xfc, !PT ;  /* 0x0000000200007812 */ /* 0x000fc800078efcff */
[----:B------:R-:W-:-:S13]  /*6210*/  ISETP.NE.AND P1, PT, R0, 0x3, PT ;  /* 0x000000030000780c */ /* 0x000fda0003f25270 */
[----:B------:R-:W-:Y:S05]  /*6220*/  @!P1 BRA `(.L_x_105) ;  /* 0x0000000000049947 */ /* 0x000fea0003800000 */
[----:B------:R-:W-:Y:S01]  /*6230*/  BPT.TRAP 0x1 ;  /* 0x000000040000795c */ /* 0x000fe20000300000 */
.L_x_105:
[----:B------:R-:W-:Y:S01]  /*6240*/  IMAD.U32 R3, RZ, RZ, UR43 ;  /* 0x0000002bff037e24 */ /* 0x000fe2000f8e00ff */
[----:B------:R-:W-:Y:S02]  /*6250*/  MOV R2, 0x400 ;  /* 0x0000040000027802 */ /* 0x000fe40000000f00 */
[----:B------:R-:W-:Y:S02]  /*6260*/  SHF.L.U32 R0, R9, 0x1f, RZ ;  /* 0x0000001f09007819 */ /* 0x000fe400000006ff */
[----:B------:R-:W-:-:S04]  /*6270*/  LEA R3, R3, R2, 0x18 ;  /* 0x0000000203037211 */ /* 0x000fc800078ec0ff */
[----:B------:R-:W1:Y:S02]  /*6280*/  SYNCS.PHASECHK.TRANS64.TRYWAIT P0, [R3+URZ+0x120], R0 ;  /* 0x00012000030075a7 */ /* 0x000e64000800017f */
[----:B-1----:R-:W-:Y:S05]  /*6290*/  @!P0 BRA `(.L_x_106) ;  /* 0x0000001800808947 */ /* 0x002fea0003800000 */
.L_x_147:
[----:B------:R-:W-:Y:S05]  /*62a0*/  @!P1 BRA `(.L_x_107) ;  /* 0x0000000000049947 */ /* 0x000fea0003800000 */
[----:B------:R-:W-:Y:S01]  /*62b0*/  BPT.TRAP 0x1 ;  /* 0x000000040000795c */ /* 0x000fe20000300000 */
.L_x_107:
[----:B-1----:R-:W-:-:S07]  /*62c0*/  SHF.L.U32 R0, R9, 0x1f, RZ ;  /* 0x0000001f09007819 */ /* 0x002fce00000006ff */
.L_x_108:
[----:B-1----:R1:W3:Y:S02]  /*62d0*/  SYNCS.PHASECHK.TRANS64.TRYWAIT P0, [R3+URZ+0x128], R0 ;  /* 0x00012800030075a7 */ /* 0x0022e4000800017f */
[----:B---3--:R-:W-:Y:S05]  /*62e0*/  @!P0 NANOSLEEP.SYNCS 0x989680 ;  /* 0x009896800000895d */ /* 0x008fea0003900000 */
[----:B------:R-:W3:Y:S02]  /*62f0*/  @!P0 SYNCS.PHASECHK.TRANS64 P0, [R3+URZ+0x128], R0 ;  /* 0x00012800030085a7 */ /* 0x000ee4000800007f */
[----:B---3--:R-:W-:Y:S05]  /*6300*/  @!P0 BRA `(.L_x_108) ;  /* 0xfffffffc00f08947 */ /* 0x008fea000383ffff */
.L_x_104:
[----:B------:R-:W-:Y:S05]  /*6310*/  BSYNC B0 ;  /* 0x0000000000007941 */ /* 0x000fea0003800000 */
.L_x_103:
[----:B------:R-:W-:Y:S05]  /*6320*/  EXIT ;  /* 0x000000000000794d */ /* 0x000fea0003800000 */
.L_x_77:
[----:B------:R-:W-:Y:S01]  /*6330*/  LOP3.LUT P0, RZ, R12, 0xff, RZ, 0xc0, !PT ;  /* 0x000000ff0cff7812 */ /* 0x000fe2000780c0ff */
[----:B------:R-:W-:Y:S02]  /*6340*/  IMAD.MOV.U32 R0, RZ, RZ, 0x1 ;  /* 0x00000001ff007424 */ /* 0x000fe400078e00ff */
[----:B------:R-:W-:-:S10]  /*6350*/  IMAD.MOV.U32 R12, RZ, RZ, RZ ;  /* 0x000000ffff0c7224 */ /* 0x000fd400078e00ff */
[----:B------:R-:W-:Y:S05]  /*6360*/  @!P0 BRA `(.L_x_109) ;  /* 0x0000000c00188947 */ /* 0x000fea0003800000 */
[----:B------:R-:W1:Y:S01]  /*6370*/  LDC R0, c[0x0][0x28c] ;  /* 0x0000a300ff007b82 */ /* 0x000e620000000800 */
[C---:B------:R-:W-:Y:S01]  /*6380*/  LOP3.LUT P2, RZ, R18.reuse, 0x7f, RZ, 0xc0, !PT ;  /* 0x0000007f12ff7812 */ /* 0x040fe2000784c0ff */
[----:B------:R-:W-:Y:S01]  /*6390*/  ULDC UR5, c[0x0][0x900] ;  /* 0x0002400000057ab9 */ /* 0x000fe20000000800 */
[----:B------:R-:W-:Y:S01]  /*63a0*/  LOP3.LUT P0, RZ, R18, 0x1f, RZ, 0xc0, !PT ;  /* 0x0000001f12ff7812 */ /* 0x000fe2000780c0ff */
[----:B------:R-:W-:Y:S01]  /*63b0*/  UMOV UR6, 0xffffffff ;  /* 0xffffffff00067882 */ /* 0x000fe20000000000 */
[----:B------:R-:W-:Y:S01]  /*63c0*/  BSSY B0, `(.L_x_109) ;  /* 0x00000c0000007945 */ /* 0x000fe20003800000 */
[----:B------:R-:W-:Y:S01]  /*63d0*/  USHF.L.U32 UR6, UR6, UR5, URZ ;  /* 0x0000000506067299 */ /* 0x000fe2000800063f */
[----:B------:R-:W-:Y:S01]  /*63e0*/  IMAD.MOV.U32 R13, RZ, RZ, 0x1 ;  /* 0x00000001ff0d7424 */ /* 0x000fe200078e00ff */
[----:B------:R-:W-:Y:S01]  /*63f0*/  LOP3.LUT R11, R19, 0x2, RZ, 0xfc, !PT ;  /* 0x00000002130b7812 */ /* 0x000fe200078efcff */
[----:B------:R-:W-:Y:S01]  /*6400*/  IMAD.MOV.U32 R12, RZ, RZ, RZ ;  /* 0x000000ffff0c7224 */ /* 0x000fe200078e00ff */
[----:B------:R-:W-:Y:S01]  /*6410*/  PLOP3.LUT P0, PT, P0, P2, PT, 0x8a, 0x0 ;  /* 0x000000000000781c */ /* 0x000fe20000705172 */
[----:B------:R-:W-:Y:S01]  /*6420*/  ULDC UR4, c[0x0][0x8a8] ;  /* 0x00022a0000047ab9 */ /* 0x000fe20000000800 */
[----:B------:R-:W-:Y:S01]  /*6430*/  UMOV UR7, 0x1 ;  /* 0x0000000100077882 */ /* 0x000fe20000000000 */
[----:B------:R-:W-:-:S02]  /*6440*/  UIADD3 UR15, UR4, -0x1, URZ ;  /* 0xffffffff040f7890 */ /* 0x000fc4000fffe03f */
[----:B------:R-:W-:Y:S02]  /*6450*/  USHF.L.U32 UR17, UR7, UR5, URZ ;  /* 0x0000000507117299 */ /* 0x000fe4000800063f */
[----:B------:R-:W-:Y:S01]  /*6460*/  ULOP3.LUT UR16, URZ, UR6, URZ, 0x33, !UPT ;  /* 0x000000063f107292 */ /* 0x000fe2000f8e333f */
[----:B------:R-:W-:Y:S01]  /*6470*/  ULDC.64 UR20, c[0x0][0x198] ;  /* 0x0000660000147ab9 */ /* 0x000fe20000000a00 */
[----:B-1----:R-:W-:-:S05]  /*6480*/  VIADD R0, R0, 0x3f ;  /* 0x0000003f00007836 */ /* 0x002fca0000000000 */
[----:B------:R-:W-:-:S04]  /*6490*/  SHF.R.S32.HI R3, RZ, 0x1f, R0 ;  /* 0x0000001fff037819 */ /* 0x000fc80000011400 */
[----:B------:R-:W-:Y:S01]  /*64a0*/  LEA.HI R3, R3, R0, RZ, 0x6 ;  /* 0x0000000003037211 */ /* 0x000fe200078f30ff */
[----:B------:R-:W-:-:S03]  /*64b0*/  IMAD.MOV.U32 R0, RZ, RZ, 0x1 ;  /* 0x00000001ff007424 */ /* 0x000fc600078e00ff */
[----:B------:R-:W-:-:S05]  /*64c0*/  SHF.R.S32.HI R3, RZ, 0x6, R3 ;  /* 0x00000006ff037819 */ /* 0x000fca0000011403 */
[----:B------:R-:W-:-:S07]  /*64d0*/  VIADD R10, R3, 0x1 ;  /* 0x00000001030a7836 */ /* 0x000fce0000000000 */
.L_x_121:
[----:B------:R-:W-:-:S03]  /*64e0*/  UMOV UR4, 0xffffffff ;  /* 0xffffffff00047882 */ /* 0x000fc60000000000 */
[----:B------:R-:W-:Y:S05]  /*64f0*/  BRA.DIV UR4, `(.L_x_110) ;  /* 0x0000001604fc7947 */ /* 0x000fea000b800000 */
[----:B------:R-:W-:-:S13]  /*6500*/  ELECT P6, URZ, PT ;  /* 0x00000000003f782f */ /* 0x000fda00038c0000 */
.L_x_150:
[----:B------:R-:W1:Y:S01]  /*6510*/  LDC R7, c[0x0][0x28c] ;  /* 0x0000a300ff077b82 */ /* 0x000e620000000800 */
[----:B------:R-:W-:Y:S01]  /*6520*/  BSSY B1, `(.L_x_111) ;  /* 0x0000037000017945 */ /* 0x000fe20003800000 */
[----:B-1----:R-:W-:-:S13]  /*6530*/  ISETP.LT.OR P6, PT, R7, 0x1, !P6 ;  /* 0x000000010700780c */ /* 0x002fda00077c1670 */
[----:B------:R-:W-:Y:S05]  /*6540*/  @P6 BRA `(.L_x_112) ;  /* 0x0000000000d06947 */ /* 0x000fea0003800000 */
[----:B------:R-:W-:Y:S02]  /*6550*/  IMAD.SHL.U32 R14, R4, 0x40, RZ ;  /* 0x00000040040e7824 */ /* 0x000fe400078e00ff */
[----:B------:R-:W-:Y:S02]  /*6560*/  IMAD.SHL.U32 R15, R5, 0x80, RZ ;  /* 0x00000080050f7824 */ /* 0x000fe400078e00ff */
[----:B------:R-:W-:Y:S02]  /*6570*/  IMAD.MOV.U32 R20, RZ, RZ, RZ ;  /* 0x000000ffff147224 */ /* 0x000fe400078e00ff */
[----:B------:R-:W-:Y:S02]  /*6580*/  IMAD.MOV.U32 R4, RZ, RZ, R10 ;  /* 0x000000ffff047224 */ /* 0x000fe400078e000a */
[----:B------:R-:W-:Y:S02]  /*6590*/  IMAD.MOV.U32 R5, RZ, RZ, R0 ;  /* 0x000000ffff057224 */ /* 0x000fe400078e0000 */
[----:B------:R-:W-:-:S07]  /*65a0*/  IMAD.MOV.U32 R7, RZ, RZ, R12 ;  /* 0x000000ffff077224 */ /* 0x000fce00078e000c */
.L_x_116:
[----:B------:R-:W1:Y:S01]  /*65b0*/  S2R R9, SR_CgaCtaId ;  /* 0x0000000000097919 */ /* 0x000e620000008800 */
[----:B------:R-:W-:-:S04]  /*65c0*/  MOV R8, 0x400 ;  /* 0x0000040000087802 */ /* 0x000fc80000000f00 */
[----:B-1----:R-:W-:Y:S02]  /*65d0*/  LEA R18, R9, R8, 0x18 ;  /* 0x0000000809127211 */ /* 0x002fe400078ec0ff */
[----:B------:R-:W-:Y:S01]  /*65e0*/  SHF.L.U32 R8, R5, 0x1f, RZ ;  /* 0x0000001f05087819 */ /* 0x000fe200000006ff */
[----:B------:R-:W1:Y:S02]  /*65f0*/  @!P2 LDC R9, c[0x0][0x500] ;  /* 0x00014000ff09ab82 */ /* 0x000e640000000800 */
[----:B------:R-:W-:-:S04]  /*6600*/  IMAD R21, R7, 0x8, R18 ;  /* 0x0000000807157824 */ /* 0x000fc800078e0212 */
[----:B------:R-:W2:Y:S02]  /*6610*/  SYNCS.PHASECHK.TRANS64.TRYWAIT P1, [R21+URZ+0x88], R8 ;  /* 0x00008808150075a7 */ /* 0x000ea4000802017f */
[----:B--2---:R-:W-:Y:S05]  /*6620*/  @!P1 BRA `(.L_x_113) ;  /* 0x0000001400d09947 */ /* 0x004fea0003800000 */
.L_x_151:
[----:B--2---:R-:W-:Y:S01]  /*6630*/  PRMT R8, R11, 0x9910, RZ ;  /* 0x000099100b087816 */ /* 0x004fe200000000ff */
[----:B-1----:R1:W-:Y:S03]  /*6640*/  @!P2 SYNCS.ARRIVE.TRANS64 RZ, [R21+URZ], R9 ;  /* 0x0000000915ffa9a7 */ /* 0x0023e6000800003f */
[----:B------:R-:W-:-:S13]  /*6650*/  ISETP.NE.AND P1, PT, R8, 0x2, PT ;  /* 0x000000020800780c */ /* 0x000fda0003f25270 */
[----:B-1----:R-:W-:Y:S05]  /*6660*/  @P1 BRA `(.L_x_114) ;  /* 0x0000000000041947 */ /* 0x002fea0003800000 */
[----:B------:R-:W-:Y:S01]  /*6670*/  BPT.TRAP 0x1 ;  /* 0x000000040000795c */ /* 0x000fe20000300000 */
.L_x_114:
[----:B------:R-:W-:Y:S05]  /*6680*/  @P0 BRA `(.L_x_115) ;  /* 0x0000000000040947 */ /* 0x000fea0003800000 */
[----:B------:R-:W-:Y:S01]  /*6690*/  BPT.TRAP 0x1 ;  /* 0x000000040000795c */ /* 0x000fe20000300000 */
.L_x_115:
[--C-:B------:R-:W-:Y:S01]  /*66a0*/  IMAD R8, R7, 0x2000, R18.reuse ;  /* 0x0000200007087824 */ /* 0x100fe200078e0212 */
[----:B------:R-:W-:Y:S01]  /*66b0*/  R2UR UR9, R21 ;  /* 0x00000000150972ca */ /* 0x000fe200000e0000 */
[C---:B------:R-:W-:Y:S01]  /*66c0*/  IMAD R18, R7.reuse, 0x1000, R18 ;  /* 0x0000100007127824 */ /* 0x040fe200078e0212 */
[----:B------:R-:W-:Y:S01]  /*66d0*/  UIADD3 UR4, UP0, UR20, 0xf0, URZ ;  /* 0x000000f014047890 */ /* 0x000fe2000ff1e03f */
[----:B------:R-:W-:Y:S01]  /*66e0*/  VIADD R4, R4, 0xffffffff ;  /* 0xffffffff04047836 */ /* 0x000fe20000000000 */
[----:B------:R-:W-:Y:S01]  /*66f0*/  R2UR UR5, R8 ;  /* 0x00000000080572ca */ /* 0x000fe200000e0000 */
[----:B------:R-:W-:Y:S01]  /*6700*/  UIADD3 UR22, UP1, UR20, 0x1f0, URZ ;  /* 0x000001f014167890 */ /* 0x000fe2000ff3e03f */
[----:B------:R-:W-:Y:S01]  /*6710*/  R2UR UR8, R18 ;  /* 0x00000000120872ca */ /* 0x000fe200000e0000 */
[----:B------:R-:W-:Y:S01]  /*6720*/  VIADD R7, R7, 0x1 ;  /* 0x0000000107077836 */ /* 0x000fe20000000000 */
[----:B------:R-:W-:Y:S01]  /*6730*/  R2UR UR11, R15 ;  /* 0x000000000f0b72ca */ /* 0x000fe200000e0000 */
[----:B------:R-:W-:Y:S01]  /*6740*/  UIADD3.X UR23, URZ, UR21, URZ, UP1, !UPT ;  /* 0x000000153f177290 */ /* 0x000fe20008ffe43f */
[----:B------:R-:W-:Y:S01]  /*6750*/  R2UR UR10, R20 ;  /* 0x00000000140a72ca */ /* 0x000fe200000e0000 */
[----:B------:R-:W-:Y:S01]  /*6760*/  UMOV UR6, 0x0 ;  /* 0x0000000000067882 */ /* 0x000fe20000000000 */
[----:B------:R-:W-:Y:S01]  /*6770*/  R2UR UR12, R6 ;  /* 0x00000000060c72ca */ /* 0x000fe200000e0000 */
[----:B------:R-:W-:Y:S01]  /*6780*/  UMOV UR7, 0x10000000 ;  /* 0x1000000000077882 */ /* 0x000fe20000000000 */
[----:B------:R-:W-:Y:S01]  /*6790*/  R2UR UR18, R14 ;  /* 0x000000000e1272ca */ /* 0x000fe200000e0000 */
[----:B------:R-:W-:Y:S01]  /*67a0*/  VIADD R20, R20, 0x40 ;  /* 0x0000004014147836 */ /* 0x000fe20000000000 */
[----:B------:R-:W-:Y:S01]  /*67b0*/  ISETP.GT.AND P3, PT, R4, 0x1, PT ;  /* 0x000000010400780c */ /* 0x000fe20003f64270 */
[----:B------:R-:W-:Y:S01]  /*67c0*/  UIADD3 UR13, UR5, 0x4300, URZ ;  /* 0x00004300050d7890 */ /* 0x000fe2000fffe03f */
[----:B------:R-:W-:Y:S01]  /*67d0*/  ISETP.NE.AND P1, PT, R7, 0x11, PT ;  /* 0x000000110700780c */ /* 0x000fe20003f25270 */
[----:B------:R-:W-:-:S02]  /*67e0*/  UIADD3.X UR5, URZ, UR21, URZ, UP0, !UPT ;  /* 0x000000153f057290 */ /* 0x000fc400087fe43f */
[----:B------:R-:W-:Y:S01]  /*67f0*/  UIADD3 UR14, UR8, 0x26300, URZ ;  /* 0x00026300080e7890 */ /* 0x000fe2000fffe03f */
[----:B------:R-:W-:Y:S02]  /*6800*/  SEL R8, RZ, 0x1, P1 ;  /* 0x00000001ff087807 */ /* 0x000fe40000800000 */
[----:B------:R-:W-:Y:S01]  /*6810*/  UMOV UR8, UR13 ;  /* 0x0000000d00087c82 */ /* 0x000fe20008000000 */
[----:B------:R-:W-:Y:S02]  /*6820*/  SEL R7, R7, RZ, P1 ;  /* 0x000000ff07077207 */ /* 0x000fe40000800000 */
[----:B------:R-:W-:Y:S01]  /*6830*/  LOP3.LUT R5, R5, R8, RZ, 0x3c, !PT ;  /* 0x0000000805057212 */ /* 0x000fe200078e3cff */
[----:B------:R1:W-:Y:S02]  /*6840*/  UTMALDG.3D [UR8], [UR4], desc[UR6] ;  /* 0x00000608040075b4 */ /* 0x0003e40008011000 */
[----:B-1----:R-:W-:Y:S01]  /*6850*/  UMOV UR8, UR14 ;  /* 0x0000000e00087c82 */ /* 0x002fe20008000000 */
[----:B------:R-:W-:-:S02]  /*6860*/  UMOV UR11, UR18 ;  /* 0x00000012000b7c82 */ /* 0x000fc40008000000 */
[----:B------:R1:W-:Y:S02]  /*6870*/  UTMALDG.3D [UR8], [UR22], desc[UR6] ;  /* 0x00000608160075b4 */ /* 0x0003e40008011000 */
[----:B-1----:R-:W-:Y:S05]  /*6880*/  @P3 BRA `(.L_x_116) ;  /* 0xfffffffc00483947 */ /* 0x002fea000383ffff */
.L_x_112:
[----:B------:R-:W-:Y:S05]  /*6890*/  BSYNC B1 ;  /* 0x0000000000017941 */ /* 0x000fea0003800000 */
.L_x_111:
[----:B------:R-:W-:Y:S01]  /*68a0*/  LOP3.LUT P3, RZ, R13, 0xff, RZ, 0xc0, !PT ;  /* 0x000000ff0dff7812 */ /* 0x000fe2000786c0ff */
[----:B------:R-:W-:Y:S01]  /*68b0*/  IMAD.IADD R12, R3, 0x1, R12 ;  /* 0x00000001030c7824 */ /* 0x000fe200078e020c */
[----:B------:R-:W-:Y:S01]  /*68c0*/  IADD3 R16, P4, R16, UR36, RZ ;  /* 0x0000002410107c10 */ /* 0x000fe2000ff9e0ff */
[----:B------:R-:W-:Y:S01]  /*68d0*/  ULDC.64 UR4, c[0x0][0x8f8] ;  /* 0x00023e0000047ab9 */ /* 0x000fe20000000a00 */
[----:B------:R-:W-:Y:S01]  /*68e0*/  BSSY B1, `(.L_x_117) ;  /* 0x000006b000017945 */ /* 0x000fe20003800000 */
[----:B------:R-:W-:Y:S02]  /*68f0*/  PRMT R13, RZ, 0x7610, R13 ;  /* 0x00007610ff0d7816 */ /* 0x000fe4000000000d */
[----:B------:R-:W-:Y:S02]  /*6900*/  ISETP.GT.U32.AND P1, PT, R12, 0x10, PT ;  /* 0x000000100c00780c */ /* 0x000fe40003f24070 */
[----:B------:R-:W-:Y:S02]  /*6910*/  IADD3.X R17, R17, UR42, RZ, P4, !PT ;  /* 0x0000002a11117c10 */ /* 0x000fe4000a7fe4ff */
[----:B------:R-:W-:-:S02]  /*6920*/  ISETP.LT.U32.AND P1, PT, R3, 0x11, P1 ;  /* 0x000000110300780c */ /* 0x000fc40000f21070 */
[----:B------:R-:W1:Y:S01]  /*6930*/  @P3 S2R R5, SR_CgaCtaId ;  /* 0x0000000000053919 */ /* 0x000e620000008800 */
[----:B------:R-:W-:-:S04]  /*6940*/  @P3 MOV R4, 0x400 ;  /* 0x0000040000043802 */ /* 0x000fc80000000f00 */
[----:B-1----:R-:W-:Y:S01]  /*6950*/  @P3 LEA R6, R5, R4, 0x18 ;  /* 0x0000000405063211 */ /* 0x002fe200078ec0ff */
[----:B------:R-:W-:-:S03]  /*6960*/  IMAD.WIDE.U32 R4, R12, -0xf0f0f0f, RZ ;  /* 0xf0f0f0f10c047825 */ /* 0x000fc600078e00ff */
[----:B------:R1:W-:Y:S01]  /*6970*/  @P3 SYNCS.ARRIVE.TRANS64.A1T0 RZ, [R6+URZ+0x138], RZ ;  /* 0x000138ff06ff39a7 */ /* 0x0003e2000810003f */
[----:B------:R-:W-:Y:S01]  /*6980*/  ISETP.GE.U32.AND P3, PT, R3, 0x11, PT ;  /* 0x000000110300780c */ /* 0x000fe20003f66070 */
[----:B------:R-:W-:Y:S01]  /*6990*/  IMAD.MOV.U32 R4, RZ, RZ, -0x1 ;  /* 0xffffffffff047424 */ /* 0x000fe200078e00ff */
[----:B------:R-:W-:Y:S02]  /*69a0*/  SHF.R.U32.HI R7, RZ, 0x4, R5 ;  /* 0x00000004ff077819 */ /* 0x000fe40000011605 */
[----:B------:R-:W-:Y:S02]  /*69b0*/  SEL R5, RZ, 0x1, !P1 ;  /* 0x00000001ff057807 */ /* 0x000fe40004800000 */
[----:B------:R-:W-:Y:S01]  /*69c0*/  ISETP.GE.U32.AND P1, PT, R16, UR4, PT ;  /* 0x0000000410007c0c */ /* 0x000fe2000bf26070 */
[----:B------:R-:W-:Y:S01]  /*69d0*/  IMAD R12, R7, -0x11, R12 ;  /* 0xffffffef070c7824 */ /* 0x000fe200078e020c */
[----:B------:R-:W-:Y:S01]  /*69e0*/  LOP3.LUT R0, R0, R5, RZ, 0x3c, !PT ;  /* 0x0000000500007212 */ /* 0x000fe200078e3cff */
[----:B------:R-:W-:Y:S01]  /*69f0*/  IMAD.MOV.U32 R5, RZ, RZ, -0x1 ;  /* 0xffffffffff057424 */ /* 0x000fe200078e00ff */
[----:B------:R-:W-:Y:S01]  /*6a00*/  ISETP.GE.U32.AND.EX P1, PT, R17, UR5, PT, P1 ;  /* 0x0000000511007c0c */ /* 0x000fe2000bf26110 */
[----:B-1----:R-:W-:-:S02]  /*6a10*/  IMAD.MOV.U32 R6, RZ, RZ, -0x1 ;  /* 0xffffffffff067424 */ /* 0x002fc400078e00ff */
[--C-:B------:R-:W-:Y:S02]  /*6a20*/  @P3 LOP3.LUT R0, R0, 0x1, R7.reuse, 0x78, !PT ;  /* 0x0000000100003812 */ /* 0x100fe400078e7807 */
[----:B------:R-:W-:-:S08]  /*6a30*/  PRMT R7, RZ, 0x7610, R7 ;  /* 0x00007610ff077816 */ /* 0x000fd00000000007 */
[----:B------:R-:W-:Y:S05]  /*6a40*/  @P1 BRA `(.L_x_118) ;  /* 0x0000000400501947 */ /* 0x000fea0003800000 */
[----:B------:R-:W-:Y:S01]  /*6a50*/  ULDC.64 UR4, c[0x0][0x8d0] ;  /* 0x0002340000047ab9 */ /* 0x000fe20000000a00 */
[----:B------:R-:W1:Y:S01]  /*6a60*/  S2R R15, SR_CTAID.X ;  /* 0x00000000000f7919 */ /* 0x000e620000002500 */
[----:B------:R-:W-:Y:S01]  /*6a70*/  ISETP.NE.U32.AND P1, PT, RZ, UR4, PT ;  /* 0x00000004ff007c0c */ /* 0x000fe2000bf25070 */
[----:B------:R-:W-:Y:S01]  /*6a80*/  ULDC UR7, c[0x0][0x8d8] ;  /* 0x0002360000077ab9 */ /* 0x000fe20000000800 */
[----:B------:R-:W-:Y:S01]  /*6a90*/  IMAD.MOV.U32 R4, RZ, RZ, R16 ;  /* 0x000000ffff047224 */ /* 0x000fe200078e0010 */
[----:B------:R-:W2:Y:S01]  /*6aa0*/  S2R R14, SR_CTAID.Y ;  /* 0x00000000000e7919 */ /* 0x000ea20000002600 */
[----:B------:R-:W-:Y:S01]  /*6ab0*/  ISETP.NE.AND.EX P1, PT, RZ, UR5, PT, P1 ;  /* 0x00000005ff007c0c */ /* 0x000fe2000bf25310 */
[----:B------:R-:W-:-:S12]  /*6ac0*/  IMAD.MOV.U32 R5, RZ, RZ, R17 ;  /* 0x000000ffff057224 */ /* 0x000fd800078e0011 */
[----:B------:R-:W-:Y:S05]  /*6ad0*/  @!P1 BRA `(.L_x_119) ;  /* 0x0000000000289947 */ /* 0x000fea0003800000 */
[----:B------:R-:W-:Y:S02]  /*6ae0*/  ULDC UR6, c[0x0][0x8dc] ;  /* 0x0002370000067ab9 */ /* 0x000fe40000000800 */
[----:B------:R-:W-:-:S05]  /*6af0*/  IADD3 R9, P1, R16, UR6, RZ ;  /* 0x0000000610097c10 */ /* 0x000fca000ff3e0ff */
[----:B------:R-:W-:-:S04]  /*6b00*/  IMAD.X R21, RZ, RZ, R17, P1 ;  /* 0x000000ffff157224 */ /* 0x000fc800008e0611 */
[----:B------:R-:W-:-:S04]  /*6b10*/  IMAD.WIDE.U32 R6, R21, UR4, RZ ;  /* 0x0000000415067c25 */ /* 0x000fc8000f8e00ff */
[----:B------:R-:W-:-:S04]  /*6b20*/  IMAD.WIDE.U32 R6, P1, R9, UR5, R6 ;  /* 0x0000000509067c25 */ /* 0x000fc8000f820006 */
[----:B------:R-:W-:-:S04]  /*6b30*/  IMAD.WIDE.U32 R8, R9, UR4, RZ ;  /* 0x0000000409087c25 */ /* 0x000fc8000f8e00ff */
[----:B------:R-:W-:Y:S01]  /*6b40*/  IMAD.X R5, RZ, RZ, RZ, P1 ;  /* 0x000000ffff057224 */ /* 0x000fe200008e06ff */
[----:B------:R-:W-:Y:S01]  /*6b50*/  IADD3 RZ, P1, R9, R6, RZ ;  /* 0x0000000609ff7210 */ /* 0x000fe20007f3e0ff */
[----:B------:R-:W-:-:S04]  /*6b60*/  IMAD.MOV.U32 R4, RZ, RZ, R7 ;  /* 0x000000ffff047224 */ /* 0x000fc800078e0007 */
[----:B------:R-:W-:-:S08]  /*6b70*/  IMAD.WIDE.U32.X R4, R21, UR5, R4, P1 ;  /* 0x0000000515047c25 */ /* 0x000fd000088e0404 */
.L_x_119:
[--C-:B------:R-:W-:Y:S01]  /*6b80*/  SHF.R.U64 R8, R4, UR7, R5.reuse ;  /* 0x0000000704087c19 */ /* 0x100fe20008001205 */
[----:B------:R-:W-:Y:S01]  /*6b90*/  ULDC.64 UR4, c[0x0][0x8c8] ;  /* 0x0002320000047ab9 */ /* 0x000fe20000000a00 */
[----:B------:R-:W-:Y:S01]  /*6ba0*/  SHF.R.U32.HI R4, RZ, UR7, R5 ;  /* 0x00000007ff047c19 */ /* 0x000fe20008011605 */
[----:B------:R-:W3:Y:S01]  /*6bb0*/  LDC R24, c[0x0][0x144] ;  /* 0x00005100ff187b82 */ /* 0x000ee20000000800 */
[----:B------:R-:W-:Y:S01]  /*6bc0*/  IADD3 R7, P1, RZ, -R8, RZ ;  /* 0x80000008ff077210 */ /* 0x000fe20007f3e0ff */
[----:B------:R-:W-:Y:S01]  /*6bd0*/  ULDC.64 UR8, c[0x0][0x8e8] ;  /* 0x00023a0000087ab9 */ /* 0x000fe20000000a00 */
[----:B-1----:R-:W-:Y:S01]  /*6be0*/  I2FP.F32.U32 R9, R15 ;  /* 0x0000000f00097245 */ /* 0x002fe20000201000 */
[----:B------:R-:W-:Y:S02]  /*6bf0*/  ULDC UR6, c[0x0][0x8b0] ;  /* 0x00022c0000067ab9 */ /* 0x000fe40000000800 */
[----:B------:R-:W-:Y:S01]  /*6c00*/  IMAD.X R4, RZ, RZ, ~R4, P1 ;  /* 0x000000ffff047224 */ /* 0x000fe200008e0e04 */
[----:B------:R-:W-:Y:S01]  /*6c10*/  ISETP.NE.U32.AND P1, PT, RZ, UR8, PT ;  /* 0x00000008ff007c0c */ /* 0x000fe2000bf25070 */
[----:B------:R-:W1:Y:S02]  /*6c20*/  LDC R21, c[0x0][0x148] ;  /* 0x00005200ff157b82 */ /* 0x000e640000000800 */
[----:B------:R-:W-:Y:S01]  /*6c30*/  IMAD R6, R4, UR4, RZ ;  /* 0x0000000404067c24 */ /* 0x000fe2000f8e02ff */
[----:B------:R-:W-:Y:S01]  /*6c40*/  ISETP.NE.AND.EX P1, PT, RZ, UR9, PT, P1 ;  /* 0x00000009ff007c0c */ /* 0x000fe2000bf25310 */
[----:B------:R-:W-:Y:S01]  /*6c50*/  IMAD.WIDE.U32 R4, R7, UR4, R16 ;  /* 0x0000000407047c25 */ /* 0x000fe2000f8e0010 */
[----:B------:R-:W-:-:S03]  /*6c60*/  ULDC UR4, c[0x0][0x150] ;  /* 0x0000540000047ab9 */ /* 0x000fc60000000800 */
[----:B------:R-:W-:Y:S02]  /*6c70*/  IMAD R7, R7, UR5, R6 ;  /* 0x0000000507077c24 */ /* 0x000fe4000f8e0206 */
[----:B------:R-:W-:Y:S01]  /*6c80*/  FMUL R6, R9, UR4 ;  /* 0x0000000409067c20 */ /* 0x000fe20008400000 */
[----:B------:R-:W-:Y:S01]  /*6c90*/  ULDC UR4, c[0x0][0x8c0] ;  /* 0x0002300000047ab9 */ /* 0x000fe20000000800 */
[----:B------:R-:W-:Y:S01]  /*6ca0*/  ULDC UR5, c[0x0][0x154] ;  /* 0x0000550000057ab9 */ /* 0x000fe20000000800 */
[----:B------:R-:W-:-:S03]  /*6cb0*/  IMAD.IADD R5, R5, 0x1, R7 ;  /* 0x0000000105057824 */ /* 0x000fc600078e0207 */
[----:B------:R-:W4:Y:S02]  /*6cc0*/  F2I.U32.TRUNC.NTZ R6, R6 ;  /* 0x0000000600067305 */ /* 0x000f24000020f000 */
[----:B------:R-:W-:Y:S02]  /*6cd0*/  SHF.R.U64 R9, R4, UR4, R5 ;  /* 0x0000000404097c19 */ /* 0x000fe40008001205 */
[----:B--2---:R-:W-:-:S05]  /*6ce0*/  I2FP.F32.U32 R4, R14 ;  /* 0x0000000e00047245 */ /* 0x004fca0000201000 */
[----:B------:R-:W-:Y:S01]  /*6cf0*/  FMUL R22, R4, UR5 ;  /* 0x0000000504167c20 */ /* 0x000fe20008400000 */
[----:B------:R-:W-:Y:S01]  /*6d00*/  SHF.R.U32.HI R4, RZ, UR4, R5 ;  /* 0x00000004ff047c19 */ /* 0x000fe20008011605 */
[----:B------:R-:W-:-:S03]  /*6d10*/  ULDC UR4, c[0x0][0x900] ;  /* 0x0002400000047ab9 */ /* 0x000fc60000000800 */
[--C-:B------:R-:W-:Y:S01]  /*6d20*/  SHF.R.U64 R20, R9, UR6, R4.reuse ;  /* 0x0000000609147c19 */ /* 0x100fe20008001204 */
[----:B------:R-:W2:Y:S01]  /*6d30*/  F2I.U32.TRUNC.NTZ R22, R22 ;  /* 0x0000001600167305 */ /* 0x000ea2000020f000 */
[----:B------:R-:W-:Y:S01]  /*6d40*/  SHF.R.U32.HI R5, RZ, UR6, R4 ;  /* 0x00000006ff057c19 */ /* 0x000fe20008011604 */
[----:B----4-:R-:W-:-:S03]  /*6d50*/  IMAD.MOV R6, RZ, RZ, -R6 ;  /* 0x000000ffff067224 */ /* 0x010fc600078e0a06 */
[----:B------:R-:W-:Y:S01]  /*6d60*/  SHF.R.U64 R18, R20, UR4, R5 ;  /* 0x0000000414127c19 */ /* 0x000fe20008001205 */
[----:B---3--:R-:W-:Y:S01]  /*6d70*/  IMAD R15, R24, R6, R15 ;  /* 0x00000006180f7224 */ /* 0x008fe200078e020f */
[----:B------:R-:W-:-:S03]  /*6d80*/  SHF.R.U32.HI R23, RZ, UR4, R5 ;  /* 0x00000004ff177c19 */ /* 0x000fc60008011605 */
[----:B------:R-:W-:Y:S02]  /*6d90*/  IMAD.MOV.U32 R4, RZ, RZ, R18 ;  /* 0x000000ffff047224 */ /* 0x000fe400078e0012 */
[----:B------:R-:W-:Y:S01]  /*6da0*/  IMAD.MOV.U32 R5, RZ, RZ, R23 ;  /* 0x000000ffff057224 */ /* 0x000fe200078e0017 */
[----:B--2---:R-:W-:Y:S06]  /*6db0*/  @!P1 BRA `(.L_x_120) ;  /* 0x0000000000289947 */ /* 0x004fec0003800000 */
[----:B------:R-:W-:Y:S02]  /*6dc0*/  ULDC UR4, c[0x0][0x8f4] ;  /* 0x00023d0000047ab9 */ /* 0x000fe40000000800 */
[----:B------:R-:W-:-:S05]  /*6dd0*/  IADD3 R5, P1, R18, UR4, RZ ;  /* 0x0000000412057c10 */ /* 0x000fca000ff3e0ff */
[----:B------:R-:W-:-:S04]  /*6de0*/  IMAD.X R23, RZ, RZ, R23, P1 ;  /* 0x000000ffff177224 */ /* 0x000fc800008e0617 */
[----:B------:R-:W-:-:S04]  /*6df0*/  IMAD.WIDE.U32 R6, R23, UR8, RZ ;  /* 0x0000000817067c25 */ /* 0x000fc8000f8e00ff */
[----:B------:R-:W-:-:S04]  /*6e00*/  IMAD.WIDE.U32 R6, P1, R5, UR9, R6 ;  /* 0x0000000905067c25 */ /* 0x000fc8000f820006 */
[----:B------:R-:W-:-:S04]  /*6e10*/  IMAD.WIDE.U32 R4, R5, UR8, RZ ;  /* 0x0000000805047c25 */ /* 0x000fc8000f8e00ff */
[----:B------:R-:W-:Y:S01]  /*6e20*/  IMAD.MOV.U32 R4, RZ, RZ, R7 ;  /* 0x000000ffff047224 */ /* 0x000fe200078e0007 */
[----:B------:R-:W-:Y:S01]  /*6e30*/  IADD3 RZ, P3, R5, R6, RZ ;  /* 0x0000000605ff7210 */ /* 0x000fe20007f7e0ff */
[----:B------:R-:W-:-:S04]  /*6e40*/  IMAD.X R5, RZ, RZ, RZ, P1 ;  /* 0x000000ffff057224 */ /* 0x000fc800008e06ff */
[----:B------:R-:W-:-:S08]  /*6e50*/  IMAD.WIDE.U32.X R4, R23, UR9, R4, P3 ;  /* 0x0000000917047c25 */ /* 0x000fd000098e0404 */
.L_x_120:
[----:B------:R-:W-:Y:S01]  /*6e60*/  ISETP.NE.AND P1, PT, R2, 0x1, PT ;  /* 0x000000010200780c */ /* 0x000fe20003f25270 */
[----:B------:R-:W-:Y:S01]  /*6e70*/  ULDC UR4, c[0x0][0x8f0] ;  /* 0x00023c0000047ab9 */ /* 0x000fe20000000800 */
[----:B------:R-:W-:Y:S01]  /*6e80*/  LOP3.LUT R20, R20, UR16, RZ, 0xc0, !PT ;  /* 0x0000001014147c12 */ /* 0x000fe2000f8ec0ff */
[----:B------:R-:W-:Y:S01]  /*6e90*/  IMAD.MOV R22, RZ, RZ, -R22 ;  /* 0x000000ffff167224 */ /* 0x000fe200078e0a16 */
[----:B------:R-:W-:Y:S01]  /*6ea0*/  SHF.R.U64 R5, R4, UR4, R5 ;  /* 0x0000000404057c19 */ /* 0x000fe20008001205 */
[----:B------:R-:W-:Y:S01]  /*6eb0*/  ULDC UR4, c[0x0][0x8e0] ;  /* 0x0002380000047ab9 */ /* 0x000fe20000000800 */
[----:B------:R-:W-:Y:S01]  /*6ec0*/  LOP3.LUT R9, R9, UR15, RZ, 0xc0, !PT ;  /* 0x0000000f09097c12 */ /* 0x000fe2000f8ec0ff */
[----:B------:R-:W-:Y:S01]  /*6ed0*/  ULDC UR5, c[0x0][0x8b8] ;  /* 0x00022e0000057ab9 */ /* 0x000fe20000000800 */
[----:B------:R-:W-:Y:S02]  /*6ee0*/  IMAD.MOV.U32 R6, RZ, RZ, R8 ;  /* 0x000000ffff067224 */ /* 0x000fe400078e0008 */
[----:B------:R-:W-:-:S02]  /*6ef0*/  IMAD.MOV R7, RZ, RZ, -R5 ;  /* 0x000000ffff077224 */ /* 0x000fc400078e0a05 */
[----:B------:R-:W-:Y:S02]  /*6f00*/  IMAD R20, R5, UR17, R20 ;  /* 0x0000001105147c24 */ /* 0x000fe4000f8e0214 */
[----:B-1----:R-:W-:Y:S02]  /*6f10*/  @P1 IMAD R15, R21, R22, R14 ;  /* 0x00000016150f1224 */ /* 0x002fe400078e020e */
[----:B------:R-:W-:Y:S01]  /*6f20*/  IMAD R18, R7, UR4, R18 ;  /* 0x0000000407127c24 */ /* 0x000fe2000f8e0212 */
[----:B------:R-:W-:Y:S01]  /*6f30*/  ULDC UR4, c[0x0][0x8a8] ;  /* 0x00022a0000047ab9 */ /* 0x000fe20000000800 */
[----:B------:R-:W-:Y:S02]  /*6f40*/  IMAD R15, R20, UR5, R15 ;  /* 0x00000005140f7c24 */ /* 0x000fe4000f8e020f */
[----:B------:R-:W-:Y:S02]  /*6f50*/  IMAD R18, R18, UR4, R9 ;  /* 0x0000000412127c24 */ /* 0x000fe4000f8e0209 */
[----:B------:R-:W-:-:S03]  /*6f60*/  IMAD.MOV.U32 R7, RZ, RZ, 0x1 ;  /* 0x00000001ff077424 */ /* 0x000fc600078e00ff */
[----:B------:R-:W-:Y:S02]  /*6f70*/  SEL R4, R18, R15, !P1 ;  /* 0x0000000f12047207 */ /* 0x000fe40004800000 */
[----:B------:R-:W-:-:S07]  /*6f80*/  SEL R5, R15, R18, !P1 ;  /* 0x000000120f057207 */ /* 0x000fce0004800000 */
.L_x_118:
[----:B------:R-:W-:Y:S05]  /*6f90*/  BSYNC B1 ;  /* 0x0000000000017941 */ /* 0x000fea0003800000 */
.L_x_117:
[----:B------:R-:W-:-:S13]  /*6fa0*/  LOP3.LUT P1, RZ, R7, 0xff, RZ, 0xc0, !PT ;  /* 0x000000ff07ff7812 */ /* 0x000fda000782c0ff */
[----:B------:R-:W-:Y:S05]  /*6fb0*/  @P1 BRA `(.L_x_121) ;  /* 0xfffffff400481947 */ /* 0x000fea000383ffff */
[----:B------:R-:W-:Y:S05]  /*6fc0*/  BSYNC B0 ;  /* 0x0000000000007941 */ /* 0x000fea0003800000 */
.L_x_109:
[----:B------:R-:W-:-:S03]  /*6fd0*/  UMOV UR4, 0xffffffff ;  /* 0xffffffff00047882 */ /* 0x000fc60000000000 */
[----:B------:R-:W-:Y:S05]  /*6fe0*/  BRA.DIV UR4, `(.L_x_122) ;  /* 0x0000000e04747947 */ /* 0x000fea000b800000 */
[----:B------:R-:W-:-:S13]  /*6ff0*/  ELECT P6, URZ, PT ;  /* 0x00000000003f782f */ /* 0x000fda00038c0000 */
.L_x_154:
[----:B------:R-:W-:Y:S04]  /*7000*/  BSSY B0, `(.L_x_123) ;  /* 0x00000a0000007945 */ /* 0x000fe80003800000 */
[----:B------:R-:W-:Y:S05]  /*7010*/  @!P6 BRA `(.L_x_124) ;  /* 0x000000080078e947 */ /* 0x000fea0003800000 */
[----:B------:R-:W-:-:S04]  /*7020*/  LOP3.LUT R19, R19, 0x2, RZ, 0xfc, !PT ;  /* 0x0000000213137812 */ /* 0x000fc800078efcff */
[----:B------:R-:W-:-:S13]  /*7030*/  ISETP.NE.AND P0, PT, R19, 0x3, PT ;  /* 0x000000031300780c */ /* 0x000fda0003f05270 */
[----:B------:R-:W-:Y:S05]  /*7040*/  @!P0 BRA `(.L_x_125) ;  /* 0x0000000000048947 */ /* 0x000fea0003800000 */
[----:B------:R-:W-:Y:S01]  /*7050*/  BPT.TRAP 0x1 ;  /* 0x000000040000795c */ /* 0x000fe20000300000 */
.L_x_125:
[----:B------:R-:W1:Y:S01]  /*7060*/  S2R R3, SR_CgaCtaId ;  /* 0x0000000000037919 */ /* 0x000e620000008800 */
[----:B------:R-:W-:-:S04]  /*7070*/  MOV R2, 0x400 ;  /* 0x0000040000027802 */ /* 0x000fc80000000f00 */
[----:B-1----:R-:W-:Y:S02]  /*7080*/  LEA R3, R3, R2, 0x18 ;  /* 0x0000000203037211 */ /* 0x002fe400078ec0ff */
[----:B------:R-:W-:-:S03]  /*7090*/  SHF.L.U32 R2, R0, 0x1f, RZ ;  /* 0x0000001f00027819 */ /* 0x000fc600000006ff */
[----:B------:R-:W-:-:S04]  /*70a0*/  VIADD R3, R3, 0x88 ;  /* 0x0000008803037836 */ /* 0x000fc80000000000 */
[C---:B------:R-:W-:Y:S02]  /*70b0*/  IMAD R7, R12.reuse, 0x8, R3 ;  /* 0x000000080c077824 */ /* 0x040fe400078e0203 */
[----:B------:R-:W-:Y:S02]  /*70c0*/  VIADD R12, R12, 0x1 ;  /* 0x000000010c0c7836 */ /* 0x000fe40000000000 */
[----:B------:R-:W1:Y:S03]  /*70d0*/  SYNCS.PHASECHK.TRANS64.TRYWAIT P0, [R7+URZ], R2 ;  /* 0x00000002070075a7 */ /* 0x000e66000800017f */
[----:B------:R-:W-:-:S04]  /*70e0*/  ISETP.NE.AND P1, PT, R12, 0x11, PT ;  /* 0x000000110c00780c */ /* 0x000fc80003f25270 */
[----:B------:R-:W-:Y:S02]  /*70f0*/  SEL R5, RZ, 0x1, P1 ;  /* 0x00000001ff057807 */ /* 0x000fe40000800000 */
[----:B------:R-:W-:Y:S02]  /*7100*/  SEL R12, R12, RZ, P1 ;  /* 0x000000ff0c0c7207 */ /* 0x000fe40000800000 */
[----:B------:R-:W-:-:S03]  /*7110*/  LOP3.LUT R5, R0, R5, RZ, 0x3c, !PT ;  /* 0x0000000500057212 */ /* 0x000fc600078e3cff */
[----:B------:R-:W-:Y:S01]  /*7120*/  IMAD R9, R12, 0x8, R3 ;  /* 0x000000080c097824 */ /* 0x000fe200078e0203 */
[----:B------:R-:W-:Y:S01]  /*7130*/  SHF.L.U32 R4, R5, 0x1f, RZ ;  /* 0x0000001f05047819 */ /* 0x000fe200000006ff */
[----:B-1----:R-:W-:Y:S06]  /*7140*/  @!P0 BRA `(.L_x_126) ;  /* 0x0000000c003c8947 */ /* 0x002fec0003800000 */
.L_x_155:
[----:B------:R-:W2:Y:S01]  /*7150*/  SYNCS.PHASECHK.TRANS64.TRYWAIT P0, [R9+URZ], R4 ;  /* 0x00000004090075a7 */ /* 0x000ea2000800017f */
[----:B------:R-:W-:-:S05]  /*7160*/  VIADD R0, R12, 0x1 ;  /* 0x000000010c007836 */ /* 0x000fca0000000000 */
[----:B------:R-:W-:-:S04]  /*7170*/  ISETP.NE.AND P1, PT, R0, 0x11, PT ;  /* 0x000000110000780c */ /* 0x000fc80003f25270 */
[----:B-1----:R-:W-:Y:S02]  /*7180*/  SEL R2, RZ, 0x1, P1 ;  /* 0x00000001ff027807 */ /* 0x002fe40000800000 */
[----:B------:R-:W-:Y:S02]  /*7190*/  SEL R0, R0, RZ, P1 ;  /* 0x000000ff00007207 */ /* 0x000fe40000800000 */
[----:B------:R-:W-:-:S03]  /*71a0*/  LOP3.LUT R7, R5, R2, RZ, 0x3c, !PT ;  /* 0x0000000205077212 */ /* 0x000fc600078e3cff */
[----:B------:R-:W-:Y:S01]  /*71b0*/  IMAD R6, R0, 0x8, R3 ;  /* 0x0000000800067824 */ /* 0x000fe200078e0203 */
[----:B------:R-:W-:Y:S01]  /*71c0*/  SHF.L.U32 R5, R7, 0x1f, RZ ;  /* 0x0000001f07057819 */ /* 0x000fe200000006ff */
[----:B--2---:R-:W-:Y:S06]  /*71d0*/  @!P0 BRA `(.L_x_127) ;  /* 0x0000000c002c8947 */ /* 0x004fec0003800000 */
.L_x_156:
[----:B------:R-:W2:Y:S01]  /*71e0*/  SYNCS.PHASECHK.TRANS64.TRYWAIT P0, [R6+URZ], R5 ;  /* 0x00000005060075a7 */ /* 0x000ea2000800017f */
[----:B------:R-:W-:-:S05]  /*71f0*/  VIADD R0, R0, 0x1 ;  /* 0x0000000100007836 */ /* 0x000fca0000000000 */
[----:B------:R-:W-:-:S04]  /*7200*/  ISETP.NE.AND P1, PT, R0, 0x11, PT ;  /* 0x000000110000780c */ /* 0x000fc80003f25270 */
[----:B------:R-:W-:Y:S02]  /*7210*/  SEL R2, RZ, 0x1, P1 ;  /* 0x00000001ff027807 */ /* 0x000fe40000800000 */
[----:B------:R-:W-:Y:S02]  /*7220*/  SEL R0, R0, RZ, P1 ;  /* 0x000000ff00007207 */ /* 0x000fe40000800000 */
[----:B------:R-:W-:-:S03]  /*7230*/  LOP3.LUT R7, R7, R2, RZ, 0x3c, !PT ;  /* 0x0000000207077212 */ /* 0x000fc600078e3cff */
[----:B-1----:R-:W-:Y:S01]  /*7240*/  IMAD R9, R0, 0x8, R3 ;  /* 0x0000000800097824 */ /* 0x002fe200078e0203 */
[----:B------:R-:W-:Y:S01]  /*7250*/  SHF.L.U32 R4, R7, 0x1f, RZ ;  /* 0x0000001f07047819 */ /* 0x000fe200000006ff */
[----:B--2---:R-:W-:Y:S06]  /*7260*/  @!P0 BRA `(.L_x_128) ;  /* 0x0000000c001c8947 */ /* 0x004fec0003800000 */
.L_x_157:
        /* <DEDUP_REMOVED lines=9> */
.L_x_158:
        /* <DEDUP_REMOVED lines=9> */
.L_x_159:
        /* <DEDUP_REMOVED lines=9> */
.L_x_160:
        /* <DEDUP_REMOVED lines=9> */
.L_x_161:
        /* <DEDUP_REMOVED lines=9> */
.L_x_162:
        /* <DEDUP_REMOVED lines=9> */
.L_x_163:
        /* <DEDUP_REMOVED lines=9> */
.L_x_164:
        /* <DEDUP_REMOVED lines=9> */
.L_x_165:
        /* <DEDUP_REMOVED lines=9> */
.L_x_166:
        /* <DEDUP_REMOVED lines=9> */
.L_x_167:
        /* <DEDUP_REMOVED lines=9> */
.L_x_168:
        /* <DEDUP_REMOVED lines=9> */
.L_x_169:
[----:B------:R-:W2:Y:S01]  /*7930*/  SYNCS.PHASECHK.TRANS64.TRYWAIT P0, [R9+URZ], R4 ;  /* 0x00000004090075a7 */ /* 0x000ea2000800017f */
[----:B------:R-:W-:-:S05]  /*7940*/  VIADD R0, R0, 0x1 ;  /* 0x0000000100007836 */ /* 0x000fca0000000000 */
[----:B------:R-:W-:-:S04]  /*7950*/  ISETP.NE.AND P1, PT, R0, 0x11, PT ;  /* 0x000000110000780c */ /* 0x000fc80003f25270 */
[----:B------:R-:W-:Y:S02]  /*7960*/  SEL R2, RZ, 0x1, P1 ;  /* 0x00000001ff027807 */ /* 0x000fe40000800000 */
[----:B------:R-:W-:Y:S02]  /*7970*/  SEL R0, R0, RZ, P1 ;  /* 0x000000ff00007207 */ /* 0x000fe40000800000 */
[----:B------:R-:W-:Y:S01]  /*7980*/  LOP3.LUT R2, R7, R2, RZ, 0x3c, !PT ;  /* 0x0000000207027212 */ /* 0x000fe200078e3cff */
[----:B--2---:R-:W-:Y:S06]  /*7990*/  @!P0 BRA `(.L_x_141) ;  /* 0x0000000800548947 */ /* 0x004fec0003800000 */
.L_x_170:
[----:B------:R-:W-:Y:S01]  /*79a0*/  IMAD R3, R0, 0x8, R3 ;  /* 0x0000000800037824 */ /* 0x000fe200078e0203 */
[----:B------:R-:W-:-:S07]  /*79b0*/  SHF.L.U32 R0, R2, 0x1f, RZ ;  /* 0x0000001f02007819 */ /* 0x000fce00000006ff */
.L_x_142:
[----:B---3--:R3:W4:Y:S02]  /*79c0*/  SYNCS.PHASECHK.TRANS64.TRYWAIT P0, [R3+URZ], R0 ;  /* 0x00000000030075a7 */ /* 0x008724000800017f */
[----:B----4-:R-:W-:Y:S05]  /*79d0*/  @!P0 NANOSLEEP.SYNCS 0x989680 ;  /* 0x009896800000895d */ /* 0x010fea0003900000 */
[----:B------:R-:W4:Y:S02]  /*79e0*/  @!P0 SYNCS.PHASECHK.TRANS64 P0, [R3+URZ], R0 ;  /* 0x00000000030085a7 */ /* 0x000f24000800007f */
[----:B----4-:R-:W-:Y:S05]  /*79f0*/  @!P0 BRA `(.L_x_142) ;  /* 0xfffffffc00f08947 */ /* 0x010fea000383ffff */
.L_x_124:
[----:B------:R-:W-:Y:S05]  /*7a00*/  BSYNC B0 ;  /* 0x0000000000007941 */ /* 0x000fea0003800000 */
.L_x_123:
[----:B------:R-:W-:Y:S05]  /*7a10*/  EXIT ;  /* 0x000000000000794d */ /* 0x000fea0003800000 */
.L_x_21:
[----:B--2---:R-:W-:-:S04]  /*7a20*/  IMAD.U32 R3, RZ, RZ, UR5 ;  /* 0x00000005ff037e24 */ /* 0x004fc8000f8e00ff */
[----:B------:R2:W3:Y:S03]  /*7a30*/  SYNCS.PHASECHK.TRANS64.TRYWAIT P0, [R3+URZ], R0 ;  /* 0x00000000030075a7 */ /* 0x0004e6000800017f */
[----:B---3--:R-:W-:Y:S05]  /*7a40*/  @!P0 NANOSLEEP.SYNCS 0x989680 ;  /* 0x009896800000895d */ /* 0x008fea0003900000 */
[----:B------:R-:W3:Y:S02]  /*7a50*/  @!P0 SYNCS.PHASECHK.TRANS64 P0, [R3+URZ], R0 ;  /* 0x00000000030085a7 */ /* 0x000ee4000800007f */
[----:B---3--:R-:W-:Y:S05]  /*7a60*/  @!P0 BRA `(.L_x_21) ;  /* 0xfffffffc00ec8947 */ /* 0x008fea000383ffff */
[----:B------:R-:W-:Y:S05]  /*7a70*/  BRA `(.L_x_20) ;  /* 0xffffff9c00fc7947 */ /* 0x000fea000383ffff */
.L_x_27:
[----:B--2---:R-:W-:-:S04]  /*7a80*/  IMAD.U32 R4, RZ, RZ, UR8 ;  /* 0x00000008ff047e24 */ /* 0x004fc8000f8e00ff */
[----:B------:R2:W3:Y:S03]  /*7a90*/  SYNCS.PHASECHK.TRANS64.TRYWAIT P0, [R4+URZ], R3 ;  /* 0x00000003040075a7 */ /* 0x0004e6000800017f */
[----:B---3--:R-:W-:Y:S05]  /*7aa0*/  @!P0 NANOSLEEP.SYNCS 0x989680 ;  /* 0x009896800000895d */ /* 0x008fea0003900000 */
[----:B------:R-:W3:Y:S02]  /*7ab0*/  @!P0 SYNCS.PHASECHK.TRANS64 P0, [R4+URZ], R3 ;  /* 0x00000003040085a7 */ /* 0x000ee4000800007f */
[----:B---3--:R-:W-:Y:S05]  /*7ac0*/  @!P0 BRA `(.L_x_27) ;  /* 0xfffffffc00ec8947 */ /* 0x008fea000383ffff */
[----:B------:R-:W-:Y:S05]  /*7ad0*/  BRA `(.L_x_26) ;  /* 0xffffffa4007c7947 */ /* 0x000fea000383ffff */
.L_x_52:
[----:B-1----:R1:W2:Y:S02]  /*7ae0*/  SYNCS.PHASECHK.TRANS64.TRYWAIT P0, [R14+URZ+0x110], R3 ;  /* 0x000110030e0075a7 */ /* 0x0022a4000800017f */
[----:B--2---:R-:W-:Y:S05]  /*7af0*/  @!P0 NANOSLEEP.SYNCS 0x989680 ;  /* 0x009896800000895d */ /* 0x004fea0003900000 */
[----:B------:R-:W2:Y:S02]  /*7b00*/  @!P0 SYNCS.PHASECHK.TRANS64 P0, [R14+URZ+0x110], R3 ;  /* 0x000110030e0085a7 */ /* 0x000ea4000800007f */
[----:B--2---:R-:W-:Y:S05]  /*7b10*/  @!P0 BRA `(.L_x_52) ;  /* 0xfffffffc00f08947 */ /* 0x004fea000383ffff */
[----:B------:R-:W-:Y:S05]  /*7b20*/  BRA `(.L_x_143) ;  /* 0xffffffb800907947 */ /* 0x000fea000383ffff */
.L_x_63:
[----:B-1----:R1:W2:Y:S02]  /*7b30*/  SYNCS.PHASECHK.TRANS64.TRYWAIT P1, [R14+URZ+0x110], R7 ;  /* 0x000110070e0075a7 */ /* 0x0022a4000802017f */
[----:B--2---:R-:W-:Y:S05]  /*7b40*/  @!P1 NANOSLEEP.SYNCS 0x989680 ;  /* 0x009896800000995d */ /* 0x004fea0003900000 */
[----:B------:R-:W2:Y:S02]  /*7b50*/  @!P1 SYNCS.PHASECHK.TRANS64 P1, [R14+URZ+0x110], R7 ;  /* 0x000110070e0095a7 */ /* 0x000ea4000802007f */
[----:B--2---:R-:W-:Y:S05]  /*7b60*/  @!P1 BRA `(.L_x_63) ;  /* 0xfffffffc00f09947 */ /* 0x004fea000383ffff */
[----:B------:R-:W-:Y:S05]  /*7b70*/  BRA `(.L_x_144) ;  /* 0xffffffc000dc7947 */ /* 0x000fea000383ffff */
.L_x_79:
[----:B-1----:R-:W-:-:S04]  /*7b80*/  IMAD.U32 R10, RZ, RZ, UR4 ;  /* 0x00000004ff0a7e24 */ /* 0x002fc8000f8e00ff */
[----:B------:R1:W2:Y:S03]  /*7b90*/  SYNCS.PHASECHK.TRANS64.TRYWAIT P0, [R10+URZ+0x138], R3 ;  /* 0x000138030a0075a7 */ /* 0x0002a6000800017f */
[----:B--2---:R-:W-:Y:S05]  /*7ba0*/  @!P0 NANOSLEEP.SYNCS 0x989680 ;  /* 0x009896800000895d */ /* 0x004fea0003900000 */
[----:B------:R-:W2:Y:S02]  /*7bb0*/  @!P0 SYNCS.PHASECHK.TRANS64 P0, [R10+URZ+0x138], R3 ;  /* 0x000138030a0085a7 */ /* 0x000ea4000800007f */
[----:B--2---:R-:W-:Y:S05]  /*7bc0*/  @!P0 BRA `(.L_x_79) ;  /* 0xfffffffc00ec8947 */ /* 0x004fea000383ffff */
[----:B------:R-:W-:Y:S05]  /*7bd0*/  BRA `(.L_x_78) ;  /* 0xffffffd800387947 */ /* 0x000fea000383ffff */
.L_x_88:
[----:B-1----:R-:W-:-:S04]  /*7be0*/  IMAD.U32 R5, RZ, RZ, UR5 ;  /* 0x00000005ff057e24 */ /* 0x002fc8000f8e00ff */
[----:B------:R1:W2:Y:S03]  /*7bf0*/  SYNCS.PHASECHK.TRANS64.TRYWAIT P1, [R5+URZ+0x120], R4 ;  /* 0x00012004050075a7 */ /* 0x0002a6000802017f */
[----:B--2---:R-:W-:Y:S05]  /*7c00*/  @!P1 NANOSLEEP.SYNCS 0x989680 ;  /* 0x009896800000995d */ /* 0x004fea0003900000 */
[----:B------:R-:W2:Y:S02]  /*7c10*/  @!P1 SYNCS.PHASECHK.TRANS64 P1, [R5+URZ+0x120], R4 ;  /* 0x00012004050095a7 */ /* 0x000ea4000802007f */
[----:B--2---:R-:W-:Y:S05]  /*7c20*/  @!P1 BRA `(.L_x_88) ;  /* 0xfffffffc00ec9947 */ /* 0x004fea000383ffff */
[----:B------:R-:W-:Y:S05]  /*7c30*/  BRA `(.L_x_145) ;  /* 0xffffffdc00247947 */ /* 0x000fea000383ffff */
.L_x_94:
[----:B-12---:R-:W-:-:S04]  /*7c40*/  IMAD.U32 R5, RZ, RZ, UR5 ;  /* 0x00000005ff057e24 */ /* 0x006fc8000f8e00ff */
[----:B------:R1:W2:Y:S03]  /*7c50*/  SYNCS.PHASECHK.TRANS64.TRYWAIT P1, [R5+URZ+0x128], R4 ;  /* 0x00012804050075a7 */ /* 0x0002a6000802017f */
[----:B--2---:R-:W-:Y:S05]  /*7c60*/  @!P1 NANOSLEEP.SYNCS 0x989680 ;  /* 0x009896800000995d */ /* 0x004fea0003900000 */
[----:B------:R-:W2:Y:S02]  /*7c70*/  @!P1 SYNCS.PHASECHK.TRANS64 P1, [R5+URZ+0x128], R4 ;  /* 0x00012804050095a7 */ /* 0x000ea4000802007f */
[----:B--2---:R-:W-:Y:S05]  /*7c80*/  @!P1 BRA `(.L_x_94) ;  /* 0xfffffffc00ec9947 */ /* 0x004fea000383ffff */
[----:B------:R-:W-:Y:S05]  /*7c90*/  BRA `(.L_x_146) ;  /* 0xffffffdc006c7947 */ /* 0x000fea000383ffff */
.L_x_106:
[----:B-1----:R1:W3:Y:S02]  /*7ca0*/  SYNCS.PHASECHK.TRANS64.TRYWAIT P0, [R3+URZ+0x120], R0 ;  /* 0x00012000030075a7 */ /* 0x0022e4000800017f */
[----:B---3--:R-:W-:Y:S05]  /*7cb0*/  @!P0 NANOSLEEP.SYNCS 0x989680 ;  /* 0x009896800000895d */ /* 0x008fea0003900000 */
[----:B------:R-:W3:Y:S02]  /*7cc0*/  @!P0 SYNCS.PHASECHK.TRANS64 P0, [R3+URZ+0x120], R0 ;  /* 0x00012000030085a7 */ /* 0x000ee4000800007f */
[----:B---3--:R-:W-:Y:S05]  /*7cd0*/  @!P0 BRA `(.L_x_106) ;  /* 0xfffffffc00f08947 */ /* 0x008fea000383ffff */
[----:B------:R-:W-:Y:S05]  /*7ce0*/  BRA `(.L_x_147) ;  /* 0xffffffe4006c7947 */ /* 0x000fea000383ffff */
.L_x_110:
[----:B------:R-:W-:Y:S01]  /*7cf0*/  BSSY B1, `(.L_x_148) ;  /* 0x0000006000017945 */ /* 0x000fe20003800000 */
[----:B------:R-:W-:-:S07]  /*7d00*/  IMAD.MOV.U32 R15, RZ, RZ, -0x1 ;  /* 0xffffffffff0f7424 */ /* 0x000fce00078e00ff */
[----:B------:R-:W-:Y:S05]  /*7d10*/  WARPSYNC.COLLECTIVE R15, `(.L_x_149) ;  /* 0x000000000f0c7348 */ /* 0x000fea0003c00000 */
[----:B------:R-:W-:Y:S02]  /*7d20*/  ELECT P6, UR62, PT ;  /* 0x00000000003e782f */ /* 0x000fe400038c0000 */
[----:B------:R-:W-:Y:S01]  /*7d30*/  MOV R14, UR62 ;  /* 0x0000003e000e7c02 */ /* 0x000fe20008000f00 */
[----:B------:R-:W-:Y:S10]  /*7d40*/  ENDCOLLECTIVE ;  /* 0x000000000000791b */ /* 0x000ff40003800000 */
.L_x_149:
[----:B------:R-:W-:Y:S05]  /*7d50*/  BSYNC B1 ;  /* 0x0000000000017941 */ /* 0x000fea0003800000 */
.L_x_148:
[----:B------:R-:W-:Y:S05]  /*7d60*/  BRA `(.L_x_150) ;  /* 0xffffffe400e87947 */ /* 0x000fea000383ffff */
.L_x_113:
[----:B--2---:R2:W3:Y:S02]  /*7d70*/  SYNCS.PHASECHK.TRANS64.TRYWAIT P1, [R21+URZ+0x88], R8 ;  /* 0x00008808150075a7 */ /* 0x0044e4000802017f */
[----:B---3--:R-:W-:Y:S05]  /*7d80*/  @!P1 NANOSLEEP.SYNCS 0x989680 ;  /* 0x009896800000995d */ /* 0x008fea0003900000 */
[----:B------:R-:W3:Y:S02]  /*7d90*/  @!P1 SYNCS.PHASECHK.TRANS64 P1, [R21+URZ+0x88], R8 ;  /* 0x00008808150095a7 */ /* 0x000ee4000802007f */
[----:B---3--:R-:W-:Y:S05]  /*7da0*/  @!P1 BRA `(.L_x_113) ;  /* 0xfffffffc00f09947 */ /* 0x008fea000383ffff */
[----:B------:R-:W-:Y:S05]  /*7db0*/  BRA `(.L_x_151) ;  /* 0xffffffe8001c7947 */ /* 0x000fea000383ffff */
.L_x_122:
[----:B------:R-:W-:Y:S01]  /*7dc0*/  BSSY B0, `(.L_x_152) ;  /* 0x0000006000007945 */ /* 0x000fe20003800000 */
[----:B------:R-:W-:-:S07]  /*7dd0*/  IMAD.MOV.U32 R15, RZ, RZ, -0x1 ;  /* 0xffffffffff0f7424 */ /* 0x000fce00078e00ff */
[----:B------:R-:W-:Y:S05]  /*7de0*/  WARPSYNC.COLLECTIVE R15, `(.L_x_153) ;  /* 0x000000000f0c7348 */ /* 0x000fea0003c00000 */
[----:B------:R-:W-:Y:S02]  /*7df0*/  ELECT P6, UR62, PT ;  /* 0x00000000003e782f */ /* 0x000fe400038c0000 */
[----:B------:R-:W-:Y:S01]  /*7e00*/  MOV R14, UR62 ;  /* 0x0000003e000e7c02 */ /* 0x000fe20008000f00 */
[----:B------:R-:W-:Y:S10]  /*7e10*/  ENDCOLLECTIVE ;  /* 0x000000000000791b */ /* 0x000ff40003800000 */
.L_x_153:
[----:B------:R-:W-:Y:S05]  /*7e20*/  BSYNC B0 ;  /* 0x0000000000007941 */ /* 0x000fea0003800000 */
.L_x_152:
[----:B------:R-:W-:Y:S05]  /*7e30*/  BRA `(.L_x_154) ;  /* 0xfffffff000707947 */ /* 0x000fea000383ffff */
.L_x_126:
[----:B-1----:R1:W2:Y:S02]  /*7e40*/  SYNCS.PHASECHK.TRANS64.TRYWAIT P0, [R7+URZ], R2 ;  /* 0x00000002070075a7 */ /* 0x0022a4000800017f */
[----:B--2---:R-:W-:Y:S05]  /*7e50*/  @!P0 NANOSLEEP.SYNCS 0x989680 ;  /* 0x009896800000895d */ /* 0x004fea0003900000 */
[----:B------:R-:W2:Y:S02]  /*7e60*/  @!P0 SYNCS.PHASECHK.TRANS64 P0, [R7+URZ], R2 ;  /* 0x00000002070085a7 */ /* 0x000ea4000800007f */
[----:B--2---:R-:W-:Y:S05]  /*7e70*/  @!P0 BRA `(.L_x_126) ;  /* 0xfffffffc00f08947 */ /* 0x004fea000383ffff */
[----:B------:R-:W-:Y:S05]  /*7e80*/  BRA `(.L_x_155) ;  /* 0xfffffff000b07947 */ /* 0x000fea000383ffff */
.L_x_127:
[----:B-1----:R1:W2:Y:S02]  /*7e90*/  SYNCS.PHASECHK.TRANS64.TRYWAIT P0, [R9+URZ], R4 ;  /* 0x00000004090075a7 */ /* 0x0022a4000800017f */
[----:B--2---:R-:W-:Y:S05]  /*7ea0*/  @!P0 NANOSLEEP.SYNCS 0x989680 ;  /* 0x009896800000895d */ /* 0x004fea0003900000 */
[----:B------:R-:W2:Y:S02]  /*7eb0*/  @!P0 SYNCS.PHASECHK.TRANS64 P0, [R9+URZ], R4 ;  /* 0x00000004090085a7 */ /* 0x000ea4000800007f */
[----:B--2---:R-:W-:Y:S05]  /*7ec0*/  @!P0 BRA `(.L_x_127) ;  /* 0xfffffffc00f08947 */ /* 0x004fea000383ffff */
[----:B------:R-:W-:Y:S05]  /*7ed0*/  BRA `(.L_x_156) ;  /* 0xfffffff000c07947 */ /* 0x000fea000383ffff */
.L_x_128:
[----:B-1----:R1:W2:Y:S02]  /*7ee0*/  SYNCS.PHASECHK.TRANS64.TRYWAIT P0, [R6+URZ], R5 ;  /* 0x00000005060075a7 */ /* 0x0022a4000800017f */
[----:B--2---:R-:W-:Y:S05]  /*7ef0*/  @!P0 NANOSLEEP.SYNCS 0x989680 ;  /* 0x009896800000895d */ /* 0x004fea0003900000 */
[----:B------:R-:W2:Y:S02]  /*7f00*/  @!P0 SYNCS.PHASECHK.TRANS64 P0, [R6+URZ], R5 ;  /* 0x00000005060085a7 */ /* 0x000ea4000800007f */
[----:B--2---:R-:W-:Y:S05]  /*7f10*/  @!P0 BRA `(.L_x_128) ;  /* 0xfffffffc00f08947 */ /* 0x004fea000383ffff */
[----:B------:R-:W-:Y:S05]  /*7f20*/  BRA `(.L_x_157) ;  /* 0xfffffff000d07947 */ /* 0x000fea000383ffff */
.L_x_129:
[----:B-1----:R1:W2:Y:S02]  /*7f30*/  SYNCS.PHASECHK.TRANS64.TRYWAIT P0, [R9+URZ], R4 ;  /* 0x00000004090075a7 */ /* 0x0022a4000800017f */
[----:B--2---:R-:W-:Y:S05]  /*7f40*/  @!P0 NANOSLEEP.SYNCS 0x989680 ;  /* 0x009896800000895d */ /* 0x004fea0003900000 */
[----:B------:R-:W2:Y:S02]  /*7f50*/  @!P0 SYNCS.PHASECHK.TRANS64 P0, [R9+URZ], R4 ;  /* 0x00000004090085a7 */ /* 0x000ea4000800007f */
[----:B--2---:R-:W-:Y:S05]  /*7f60*/  @!P0 BRA `(.L_x_129) ;  /* 0xfffffffc00f08947 */ /* 0x004fea000383ffff */
[----:B------:R-:W-:Y:S05]  /*7f70*/  BRA `(.L_x_158) ;  /* 0xfffffff000e07947 */ /* 0x000fea000383ffff */
.L_x_130:
[----:B-1----:R1:W2:Y:S02]  /*7f80*/  SYNCS.PHASECHK.TRANS64.TRYWAIT P0, [R6+URZ], R5 ;  /* 0x00000005060075a7 */ /* 0x0022a4000800017f */
[----:B--2---:R-:W-:Y:S05]  /*7f90*/  @!P0 NANOSLEEP.SYNCS 0x989680 ;  /* 0x009896800000895d */ /* 0x004fea0003900000 */
[----:B------:R-:W2:Y:S02]  /*7fa0*/  @!P0 SYNCS.PHASECHK.TRANS64 P0, [R6+URZ], R5 ;  /* 0x00000005060085a7 */ /* 0x000ea4000800007f */
[----:B--2---:R-:W-:Y:S05]  /*7fb0*/  @!P0 BRA `(.L_x_130) ;  /* 0xfffffffc00f08947 */ /* 0x004fea000383ffff */
[----:B------:R-:W-:Y:S05]  /*7fc0*/  BRA `(.L_x_159) ;  /* 0xfffffff000f07947 */ /* 0x000fea000383ffff */
.L_x_131:
[----:B-1----:R1:W2:Y:S02]  /*7fd0*/  SYNCS.PHASECHK.TRANS64.TRYWAIT P0, [R9+URZ], R4 ;  /* 0x00000004090075a7 */ /* 0x0022a4000800017f */
[----:B--2---:R-:W-:Y:S05]  /*7fe0*/  @!P0 NANOSLEEP.SYNCS 0x989680 ;  /* 0x009896800000895d */ /* 0x004fea0003900000 */
[----:B------:R-:W2:Y:S02]  /*7ff0*/  @!P0 SYNCS.PHASECHK.TRANS64 P0, [R9+URZ], R4 ;  /* 0x00000004090085a7 */ /* 0x000ea4000800007f */
[----:B--2---:R-:W-:Y:S05]  /*8000*/  @!P0 BRA `(.L_x_131) ;  /* 0xfffffffc00f08947 */ /* 0x004fea000383ffff */
[----:B------:R-:W-:Y:S05]  /*8010*/  BRA `(.L_x_160) ;  /* 0xfffffff400007947 */ /* 0x000fea000383ffff */
.L_x_132:
[----:B-1----:R1:W2:Y:S02]  /*8020*/  SYNCS.PHASECHK.TRANS64.TRYWAIT P0, [R6+URZ], R5 ;  /* 0x00000005060075a7 */ /* 0x0022a4000800017f */
[----:B--2---:R-:W-:Y:S05]  /*8030*/  @!P0 NANOSLEEP.SYNCS 0x989680 ;  /* 0x009896800000895d */ /* 0x004fea0003900000 */
[----:B------:R-:W2:Y:S02]  /*8040*/  @!P0 SYNCS.PHASECHK.TRANS64 P0, [R6+URZ], R5 ;  /* 0x00000005060085a7 */ /* 0x000ea4000800007f */
[----:B--2---:R-:W-:Y:S05]  /*8050*/  @!P0 BRA `(.L_x_132) ;  /* 0xfffffffc00f08947 */ /* 0x004fea000383ffff */
[----:B------:R-:W-:Y:S05]  /*8060*/  BRA `(.L_x_161) ;  /* 0xfffffff400107947 */ /* 0x000fea000383ffff */
.L_x_133:
[----:B-1----:R1:W2:Y:S02]  /*8070*/  SYNCS.PHASECHK.TRANS64.TRYWAIT P0, [R9+URZ], R4 ;  /* 0x00000004090075a7 */ /* 0x0022a4000800017f */
[----:B--2---:R-:W-:Y:S05]  /*8080*/  @!P0 NANOSLEEP.SYNCS 0x989680 ;  /* 0x009896800000895d */ /* 0x004fea0003900000 */
[----:B------:R-:W2:Y:S02]  /*8090*/  @!P0 SYNCS.PHASECHK.TRANS64 P0, [R9+URZ], R4 ;  /* 0x00000004090085a7 */ /* 0x000ea4000800007f */
[----:B--2---:R-:W-:Y:S05]  /*80a0*/  @!P0 BRA `(.L_x_133) ;  /* 0xfffffffc00f08947 */ /* 0x004fea000383ffff */
[----:B------:R-:W-:Y:S05]  /*80b0*/  BRA `(.L_x_162) ;  /* 0xfffffff400207947 */ /* 0x000fea000383ffff */
.L_x_134:
[----:B-1----:R1:W2:Y:S02]  /*80c0*/  SYNCS.PHASECHK.TRANS64.TRYWAIT P0, [R6+URZ], R5 ;  /* 0x00000005060075a7 */ /* 0x0022a4000800017f */
[----:B--2---:R-:W-:Y:S05]  /*80d0*/  @!P0 NANOSLEEP.SYNCS 0x989680 ;  /* 0x009896800000895d */ /* 0x004fea0003900000 */
[----:B------:R-:W2:Y:S02]  /*80e0*/  @!P0 SYNCS.PHASECHK.TRANS64 P0, [R6+URZ], R5 ;  /* 0x00000005060085a7 */ /* 0x000ea4000800007f */
[----:B--2---:R-:W-:Y:S05]  /*80f0*/  @!P0 BRA `(.L_x_134) ;  /* 0xfffffffc00f08947 */ /* 0x004fea000383ffff */
[----:B------:R-:W-:Y:S05]  /*8100*/  BRA `(.L_x_163) ;  /* 0xfffffff400307947 */ /* 0x000fea000383ffff */
.L_x_135:
[----:B-1----:R1:W2:Y:S02]  /*8110*/  SYNCS.PHASECHK.TRANS64.TRYWAIT P0, [R9+URZ], R4 ;  /* 0x00000004090075a7 */ /* 0x0022a4000800017f */
[----:B--2---:R-:W-:Y:S05]  /*8120*/  @!P0 NANOSLEEP.SYNCS 0x989680 ;  /* 0x009896800000895d */ /* 0x004fea0003900000 */
[----:B------:R-:W2:Y:S02]  /*8130*/  @!P0 SYNCS.PHASECHK.TRANS64 P0, [R9+URZ], R4 ;  /* 0x00000004090085a7 */ /* 0x000ea4000800007f */
[----:B--2---:R-:W-:Y:S05]  /*8140*/  @!P0 BRA `(.L_x_135) ;  /* 0xfffffffc00f08947 */ /* 0x004fea000383ffff */
[----:B------:R-:W-:Y:S05]  /*8150*/  BRA `(.L_x_164) ;  /* 0xfffffff400407947 */ /* 0x000fea000383ffff */
.L_x_136:
[----:B-1----:R1:W2:Y:S02]  /*8160*/  SYNCS.PHASECHK.TRANS64.TRYWAIT P0, [R6+URZ], R5 ;  /* 0x00000005060075a7 */ /* 0x0022a4000800017f */
[----:B--2---:R-:W-:Y:S05]  /*8170*/  @!P0 NANOSLEEP.SYNCS 0x989680 ;  /* 0x009896800000895d */ /* 0x004fea0003900000 */
[----:B------:R-:W2:Y:S02]  /*8180*/  @!P0 SYNCS.PHASECHK.TRANS64 P0, [R6+URZ], R5 ;  /* 0x00000005060085a7 */ /* 0x000ea4000800007f */
[----:B--2---:R-:W-:Y:S05]  /*8190*/  @!P0 BRA `(.L_x_136) ;  /* 0xfffffffc00f08947 */ /* 0x004fea000383ffff */
[----:B------:R-:W-:Y:S05]  /*81a0*/  BRA `(.L_x_165) ;  /* 0xfffffff400507947 */ /* 0x000fea000383ffff */
.L_x_137:
[----:B-1----:R1:W2:Y:S02]  /*81b0*/  SYNCS.PHASECHK.TRANS64.TRYWAIT P0, [R9+URZ], R4 ;  /* 0x00000004090075a7 */ /* 0x0022a4000800017f */
[----:B--2---:R-:W-:Y:S05]  /*81c0*/  @!P0 NANOSLEEP.SYNCS 0x989680 ;  /* 0x009896800000895d */ /* 0x004fea0003900000 */
[----:B------:R-:W2:Y:S02]  /*81d0*/  @!P0 SYNCS.PHASECHK.TRANS64 P0, [R9+URZ], R4 ;  /* 0x00000004090085a7 */ /* 0x000ea4000800007f */
[----:B--2---:R-:W-:Y:S05]  /*81e0*/  @!P0 BRA `(.L_x_137) ;  /* 0xfffffffc00f08947 */ /* 0x004fea000383ffff */
[----:B------:R-:W-:Y:S05]  /*81f0*/  BRA `(.L_x_166) ;  /* 0xfffffff400607947 */ /* 0x000fea000383ffff */
.L_x_138:
[----:B-1----:R1:W2:Y:S02]  /*8200*/  SYNCS.PHASECHK.TRANS64.TRYWAIT P0, [R6+URZ], R5 ;  /* 0x00000005060075a7 */ /* 0x0022a4000800017f */
[----:B--2---:R-:W-:Y:S05]  /*8210*/  @!P0 NANOSLEEP.SYNCS 0x989680 ;  /* 0x009896800000895d */ /* 0x004fea0003900000 */
[----:B------:R-:W2:Y:S02]  /*8220*/  @!P0 SYNCS.PHASECHK.TRANS64 P0, [R6+URZ], R5 ;  /* 0x00000005060085a7 */ /* 0x000ea4000800007f */
[----:B--2---:R-:W-:Y:S05]  /*8230*/  @!P0 BRA `(.L_x_138) ;  /* 0xfffffffc00f08947 */ /* 0x004fea000383ffff */
[----:B------:R-:W-:Y:S05]  /*8240*/  BRA `(.L_x_167) ;  /* 0xfffffff400707947 */ /* 0x000fea000383ffff */
.L_x_139:
[----:B-1----:R1:W2:Y:S02]  /*8250*/  SYNCS.PHASECHK.TRANS64.TRYWAIT P0, [R9+URZ], R4 ;  /* 0x00000004090075a7 */ /* 0x0022a4000800017f */
[----:B--2---:R-:W-:Y:S05]  /*8260*/  @!P0 NANOSLEEP.SYNCS 0x989680 ;  /* 0x009896800000895d */ /* 0x004fea0003900000 */
[----:B------:R-:W2:Y:S02]  /*8270*/  @!P0 SYNCS.PHASECHK.TRANS64 P0, [R9+URZ], R4 ;  /* 0x00000004090085a7 */ /* 0x000ea4000800007f */
[----:B--2---:R-:W-:Y:S05]  /*8280*/  @!P0 BRA `(.L_x_139) ;  /* 0xfffffffc00f08947 */ /* 0x004fea000383ffff */
[----:B------:R-:W-:Y:S05]  /*8290*/  BRA `(.L_x_168) ;  /* 0xfffffff400807947 */ /* 0x000fea000383ffff */
.L_x_140:
[----:B-1----:R1:W2:Y:S02]  /*82a0*/  SYNCS.PHASECHK.TRANS64.TRYWAIT P0, [R6+URZ], R5 ;  /* 0x00000005060075a7 */ /* 0x0022a4000800017f */
[----:B--2---:R-:W-:Y:S05]  /*82b0*/  @!P0 NANOSLEEP.SYNCS 0x989680 ;  /* 0x009896800000895d */ /* 0x004fea0003900000 */
[----:B------:R-:W2:Y:S02]  /*82c0*/  @!P0 SYNCS.PHASECHK.TRANS64 P0, [R6+URZ], R5 ;  /* 0x00000005060085a7 */ /* 0x000ea4000800007f */
[----:B--2---:R-:W-:Y:S05]  /*82d0*/  @!P0 BRA `(.L_x_140) ;  /* 0xfffffffc00f08947 */ /* 0x004fea000383ffff */
[----:B------:R-:W-:Y:S05]  /*82e0*/  BRA `(.L_x_169) ;  /* 0xfffffff400907947 */ /* 0x000fea000383ffff */
.L_x_141:
[----:B--2---:R2:W3:Y:S02]  /*82f0*/  SYNCS.PHASECHK.TRANS64.TRYWAIT P0, [R9+URZ], R4 ;  /* 0x00000004090075a7 */ /* 0x0044e4000800017f */
[----:B---3--:R-:W-:Y:S05]  /*8300*/  @!P0 NANOSLEEP.SYNCS 0x989680 ;  /* 0x009896800000895d */ /* 0x008fea0003900000 */
[----:B------:R-:W3:Y:S02]  /*8310*/  @!P0 SYNCS.PHASECHK.TRANS64 P0, [R9+URZ], R4 ;  /* 0x00000004090085a7 */ /* 0x000ee4000800007f */
[----:B---3--:R-:W-:Y:S05]  /*8320*/  @!P0 BRA `(.L_x_141) ;  /* 0xfffffffc00f08947 */ /* 0x008fea000383ffff */
[----:B------:R-:W-:Y:S05]  /*8330*/  BRA `(.L_x_170) ;  /* 0xfffffff400987947 */ /* 0x000fea000383ffff */
.L_x_171:
[----:B------:R-:W-:-:S00]  /*8340*/  BRA `(.L_x_171) ;  /* 0xfffffffc00fc7947 */ /* 0x000fc0000383ffff */
[----:B------:R-:W-:-:S00]  /*8350*/  NOP ;  /* 0x0000000000007918 */ /* 0x000fc00000000000 */
        /* <DEDUP_REMOVED lines=10> */
.L_x_172:


//--------------------- .nv.global.init           --------------------------
	.section	.nv.global.init,"aw",@progbits
.nv.global.init:
	.type		$str$24,@object
	.size		$str$24,($str$25 - $str$24)
$str$24:
        /*0000*/ 	.byte	0x28, 0x61, 0x64, 0x64, 0x72, 0x65, 0x73, 0x73, 0x20, 0x26, 0x20, 0x6d, 0x61, 0x73, 0x6b, 0x29
        /*0010*/ 	.byte	0x20, 0x3d, 0x3d, 0x20, 0x30, 0x00
	.type		$str$25,@object
	.size		$str$25,(__unnamed_1 - $str$25)
$str$25:
        /*0016*/ 	.byte	0x2f, 0x74, 0x6d, 0x70, 0x2f, 0x63, 0x75, 0x74, 0x6c, 0x61, 0x73, 0x73, 0x5f, 0x73, 0x77, 0x65
        /*0026*/ 	.byte	0x65, 0x70, 0x5f, 0x73, 0x72, 0x63, 0x2f, 0x69, 0x6e, 0x63, 0x6c, 0x75, 0x64, 0x65, 0x2f, 0x63
        /*0036*/ 	.byte	0x75, 0x74, 0x65, 0x2f, 0x70, 0x6f, 0x69, 0x6e, 0x74, 0x65, 0x72, 0x5f, 0x66, 0x6c, 0x61, 0x67
        /*0046*/ 	.byte	0x67, 0x65, 0x64, 0x2e, 0x68, 0x70, 0x70, 0x00
	.type		__unnamed_1,@object
	.size		__unnamed_1,(.L_0 - __unnamed_1)
__unnamed_1:
        /*004e*/ 	.byte	0x61, 0x75, 0x74, 0x6f, 0x20, 0x63, 0x75, 0x74, 0x65, 0x3a, 0x3a, 0x61, 0x73, 0x5f, 0x70, 0x6f
        /* <DEDUP_REMOVED lines=27> */
        /*020e*/ 	.byte	0x3a, 0x43, 0x3c, 0x34, 0x30, 0x39, 0x36, 0x3e, 0x3e, 0x3e, 0x3e, 0x3e, 0x5d, 0x00
.L_0:


//--------------------- .nv.shared._ZN7cutlass13device_kernelINS_4gemm6kernel13GemmUniversalIN4cute5tupleIJiiiiEEENS1_10collective13CollectiveMmaINS1_37MainloopSm90TmaGmmaWarpSpecializedFP8ILi17ENS5_IJNS4_1CILi1EEESB_SB_EEENS1_35KernelTmaWarpSpecializedCooperativeEEENS5_IJNSA_ILi128EEENSA_ILi64EEESG_EEENS_12float_e4m3_tENS5_IJlSB_lEEESI_SJ_NS4_8TiledMMAINS4_8MMA_AtomIJNS4_4SM904GMMA30MMA_64x64x32_F32E4M3E4M3_SS_TNILNSN_7ScaleInE1ELSP_1EEEEEENS4_6LayoutINS5_IJNSA_ILi2EEESB_SB_EEENS5_IJSB_NSA_ILi0EEESV_EEEEENS5_IJNS4_10UnderscoreESY_SY_EEEEENS4_13SM90_TMA_LOADENS4_14ComposedLayoutINS4_7SwizzleILi2ELi4ELi3EEENS4_18smem_ptr_flag_bitsILi8EEENSS_INS5_IJNSA_ILi8EEESG_EEENS5_IJSG_SB_EEEEEEEvNS4_8identityES11_S1B_vS1C_EENS_8epilogue10collective18CollectiveEpilogueINS1E_22Sm90TmaWarpSpecializedILi2ELi2ELi16ELb0ELb0EEEJSH_NS5_IJSF_NSA_ILi32EEEEEESI_SJ_SI_SJ_NS1E_6fusion15FusionCallbacksIS1I_NS1L_23LinCombPerRowBiasEltActINS1E_6thread4ReLuESI_fSI_SI_fLi16ELNS_15FloatRoundStyleE2EEESH_S1K_JEEES11_NS12_INS13_ILi1ELi4ELi3EEES16_NSS_INS5_IJS17_S1J_EEENS5_IJS1J_SB_EEEEEEENS4_39AutoVectorizingCopyWithAssumedAlignmentILi128EEENS4_14SM90_TMA_STOREES1X_S1Z_NS4_9Copy_AtomIJNS4_17SM90_U32x4_STSM_NENS_6half_tEEEEvEEEvvEEEEvNT_6ParamsE --------------------------
	.section	.nv.shared._ZN7cutlass13device_kernelINS_4gemm6kernel13GemmUniversalIN4cute5tupleIJiiiiEEENS1_10collective13CollectiveMmaINS1_37MainloopSm90TmaGmmaWarpSpecializedFP8ILi17ENS5_IJNS4_1CILi1EEESB_SB_EEENS1_35KernelTmaWarpSpecializedCooperativeEEENS5_IJNSA_ILi128EEENSA_ILi64EEESG_EEENS_12float_e4m3_tENS5_IJlSB_lEEESI_SJ_NS4_8TiledMMAINS4_8MMA_AtomIJNS4_4SM904GMMA30MMA_64x64x32_F32E4M3E4M3_SS_TNILNSN_7ScaleInE1ELSP_1EEEEEENS4_6LayoutINS5_IJNSA_ILi2EEESB_SB_EEENS5_IJSB_NSA_ILi0EEESV_EEEEENS5_IJNS4_10UnderscoreESY_SY_EEEEENS4_13SM90_TMA_LOADENS4_14ComposedLayoutINS4_7SwizzleILi2ELi4ELi3EEENS4_18smem_ptr_flag_bitsILi8EEENSS_INS5_IJNSA_ILi8EEESG_EEENS5_IJSG_SB_EEEEEEEvNS4_8identityES11_S1B_vS1C_EENS_8epilogue10collective18CollectiveEpilogueINS1E_22Sm90TmaWarpSpecializedILi2ELi2ELi16ELb0ELb0EEEJSH_NS5_IJSF_NSA_ILi32EEEEEESI_SJ_SI_SJ_NS1E_6fusion15FusionCallbacksIS1I_NS1L_23LinCombPerRowBiasEltActINS1E_6thread4ReLuESI_fSI_SI_fLi16ELNS_15FloatRoundStyleE2EEESH_S1K_JEEES11_NS12_INS13_ILi1ELi4ELi3EEES16_NSS_INS5_IJS17_S1J_EEENS5_IJS1J_SB_EEEEEEENS4_39AutoVectorizingCopyWithAssumedAlignmentILi128EEENS4_14SM90_TMA_STOREES1X_S1Z_NS4_9Copy_AtomIJNS4_17SM90_U32x4_STSM_NENS_6half_tEEEEvEEEvvEEEEvNT_6ParamsE,"aw",@nobits
	.sectionflags	@""
	.align	16
	.zero		1024


//--------------------- .nv.shared.reserved.0     --------------------------
	.section	.nv.shared.reserved.0,"aw",@nobits
	.weak		__nv_reservedSMEM_offset_0_alias
	.size		__nv_reservedSMEM_offset_0_alias, 0, 0
	.other		__nv_reservedSMEM_offset_0_alias,@"STO_CUDA_RESERVED_SHARED STV_DEFAULT"
__nv_reservedSMEM_offset_0_alias:
	.zero		0


//--------------------- .nv.global                --------------------------
	.section	.nv.global,"aw",@nobits
.nv.global:
	.type		_ZN39_INTERNAL_7f7113ac_4_k_cu_bc87e728_26374cute1_E,@object
	.size		_ZN39_INTERNAL_7f7113ac_4_k_cu_bc87e728_26374cute1_E,(_ZN39_INTERNAL_7f7113ac_4_k_cu_bc87e728_26374cuda3std3__45__cpo6cbeginE - _ZN39_INTERNAL_7f7113ac_4_k_cu_bc87e728_26374cute1_E)
_ZN39_INTERNAL_7f7113ac_4_k_cu_bc87e728_26374cute1_E:
	.zero		1
	.type		_ZN39_INTERNAL_7f7113ac_4_k_cu_bc87e728_26374cuda3std3__45__cpo6cbeginE,@object
	.size		_ZN39_INTERNAL_7f7113ac_4_k_cu_bc87e728_26374cuda3std3__45__cpo6cbeginE,(_ZN39_INTERNAL_7f7113ac_4_k_cu_bc87e728_26374cuda3std3__48in_placeE - _ZN39_INTERNAL_7f7113ac_4_k_cu_bc87e728_26374cuda3std3__45__cpo6cbeginE)
_ZN39_INTERNAL_7f7113ac_4_k_cu_bc87e728_26374cuda3std3__45__cpo6cbeginE:
	.zero		1
	.type		_ZN39_INTERNAL_7f7113ac_4_k_cu_bc87e728_26374cuda3std3__48in_placeE,@object
	.size		_ZN39_INTERNAL_7f7113ac_4_k_cu_bc87e728_26374cuda3std3__48in_placeE,(_ZN39_INTERNAL_7f7113ac_4_k_cu_bc87e728_26374cuda3std6ranges3__45__cpo9iter_moveE - _ZN39_INTERNAL_7f7113ac_4_k_cu_bc87e728_26374cuda3std3__48in_placeE)
_ZN39_INTERNAL_7f7113ac_4_k_cu_bc87e728_26374cuda3std3__48in_placeE:
	.zero		1
	.type		_ZN39_INTERNAL_7f7113ac_4_k_cu_bc87e728_26374cuda3std6ranges3__45__cpo9iter_moveE,@object
	.size		_ZN39_INTERNAL_7f7113ac_4_k_cu_bc87e728_26374cuda3std6ranges3__45__cpo9iter_moveE,(_ZN39_INTERNAL_7f7113ac_4_k_cu_bc87e728_26374cuda3std3__45__cpo5beginE - _ZN39_INTERNAL_7f7113ac_4_k_cu_bc87e728_26374cuda3std6ranges3__45__cpo9iter_moveE)
_ZN39_INTERNAL_7f7113ac_4_k_cu_bc87e728_26374cuda3std6ranges3__45__cpo9iter_moveE:
	.zero		1
	.type		_ZN39_INTERNAL_7f7113ac_4_k_cu_bc87e728_26374cuda3std3__45__cpo5beginE,@object
	.size		_ZN39_INTERNAL_7f7113ac_4_k_cu_bc87e728_26374cuda3std3__45__cpo5beginE,(_ZN39_INTERNAL_7f7113ac_4_k_cu_bc87e728_26374cuda3std3__441_GLOBAL__N__7f7113ac_4_k_cu_bc87e728_26376ignoreE - _ZN39_INTERNAL_7f7113ac_4_k_cu_bc87e728_26374cuda3std3__45__cpo5beginE)
_ZN39_INTERNAL_7f7113ac_4_k_cu_bc87e728_26374cuda3std3__45__cpo5beginE:
	.zero		1
	.type		_ZN39_INTERNAL_7f7113ac_4_k_cu_bc87e728_26374cuda3std3__441_GLOBAL__N__7f7113ac_4_k_cu_bc87e728_26376ignoreE,@object
	.size		_ZN39_INTERNAL_7f7113ac_4_k_cu_bc87e728_26374cuda3std3__441_GLOBAL__N__7f7113ac_4_k_cu_bc87e728_26376ignoreE,(_ZN39_INTERNAL_7f7113ac_4_k_cu_bc87e728_26374cute7productE - _ZN39_INTERNAL_7f7113ac_4_k_cu_bc87e728_26374cuda3std3__441_GLOBAL__N__7f7113ac_4_k_cu_bc87e728_26376ignoreE)
_ZN39_INTERNAL_7f7113ac_4_k_cu_bc87e728_26374cuda3std3__441_GLOBAL__N__7f7113ac_4_k_cu_bc87e728_26376ignoreE:
	.zero		1
	.type		_ZN39_INTERNAL_7f7113ac_4_k_cu_bc87e728_26374cute7productE,@object
	.size		_ZN39_INTERNAL_7f7113ac_4_k_cu_bc87e728_26374cute7productE,(_ZN39_INTERNAL_7f7113ac_4_k_cu_bc87e728_26374cuda3std3__45__cpo3endE - _ZN39_INTERNAL_7f7113ac_4_k_cu_bc87e728_26374cute7productE)
_ZN39_INTERNAL_7f7113ac_4_k_cu_bc87e728_26374cute7productE:
	.zero		1
	.type		_ZN39_INTERNAL_7f7113ac_4_k_cu_bc87e728_26374cuda3std3__45__cpo3endE,@object
	.size		_ZN39_INTERNAL_7f7113ac_4_k_cu_bc87e728_26374cuda3std3__45__cpo3endE,(_ZN39_INTERNAL_7f7113ac_4_k_cu_bc87e728_26374cuda3std3__419piecewise_constructE - _ZN39_INTERNAL_7f7113ac_4_k_cu_bc87e728_26374cuda3std3__45__cpo3endE)
_ZN39_INTERNAL_7f7113ac_4_k_cu_bc87e728_26374cuda3std3__45__cpo3endE:
	.zero		1
	.type		_ZN39_INTERNAL_7f7113ac_4_k_cu_bc87e728_26374cuda3std3__419piecewise_constructE,@object
	.size		_ZN39_INTERNAL_7f7113ac_4_k_cu_bc87e728_26374cuda3std3__419piecewise_constructE,(_ZN39_INTERNAL_7f7113ac_4_k_cu_bc87e728_26374cuda3std3__45__cpo4cendE - _ZN39_INTERNAL_7f7113ac_4_k_cu_bc87e728_26374cuda3std3__419piecewise_constructE)
_ZN39_INTERNAL_7f7113ac_4_k_cu_bc87e728_26374cuda3std3__419piecewise_constructE:
	.zero		1
	.type		_ZN39_INTERNAL_7f7113ac_4_k_cu_bc87e728_26374cuda3std3__45__cpo4cendE,@object
	.size		_ZN39_INTERNAL_7f7113ac_4_k_cu_bc87e728_26374cuda3std3__45__cpo4cendE,(_ZN39_INTERNAL_7f7113ac_4_k_cu_bc87e728_26374cuda3std6ranges3__45__cpo4swapE - _ZN39_INTERNAL_7f7113ac_4_k_cu_bc87e728_26374cuda3std3__45__cpo4cendE)
_ZN39_INTERNAL_7f7113ac_4_k_cu_bc87e728_26374cuda3std3__45__cpo4cendE:
	.zero		1
	.type		_ZN39_INTERNAL_7f7113ac_4_k_cu_bc87e728_26374cuda3std6ranges3__45__cpo4swapE,@object
	.size		_ZN39_INTERNAL_7f7113ac_4_k_cu_bc87e728_26374cuda3std6ranges3__45__cpo4swapE,(.L_8 - _ZN39_INTERNAL_7f7113ac_4_k_cu_bc87e728_26374cuda3std6ranges3__45__cpo4swapE)
_ZN39_INTERNAL_7f7113ac_4_k_cu_bc87e728_26374cuda3std6ranges3__45__cpo4swapE:
	.zero		1
.L_8:


//--------------------- .nv.constant0._ZN7cutlass13device_kernelINS_4gemm6kernel13GemmUniversalIN4cute5tupleIJiiiiEEENS1_10collective13CollectiveMmaINS1_37MainloopSm90TmaGmmaWarpSpecializedFP8ILi17ENS5_IJNS4_1CILi1EEESB_SB_EEENS1_35KernelTmaWarpSpecializedCooperativeEEENS5_IJNSA_ILi128EEENSA_ILi64EEESG_EEENS_12float_e4m3_tENS5_IJlSB_lEEESI_SJ_NS4_8TiledMMAINS4_8MMA_AtomIJNS4_4SM904GMMA30MMA_64x64x32_F32E4M3E4M3_SS_TNILNSN_7ScaleInE1ELSP_1EEEEEENS4_6LayoutINS5_IJNSA_ILi2EEESB_SB_EEENS5_IJSB_NSA_ILi0EEESV_EEEEENS5_IJNS4_10UnderscoreESY_SY_EEEEENS4_13SM90_TMA_LOADENS4_14ComposedLayoutINS4_7SwizzleILi2ELi4ELi3EEENS4_18smem_ptr_flag_bitsILi8EEENSS_INS5_IJNSA_ILi8EEESG_EEENS5_IJSG_SB_EEEEEEEvNS4_8identityES11_S1B_vS1C_EENS_8epilogue10collective18CollectiveEpilogueINS1E_22Sm90TmaWarpSpecializedILi2ELi2ELi16ELb0ELb0EEEJSH_NS5_IJSF_NSA_ILi32EEEEEESI_SJ_SI_SJ_NS1E_6fusion15FusionCallbacksIS1I_NS1L_23LinCombPerRowBiasEltActINS1E_6thread4ReLuESI_fSI_SI_fLi16ELNS_15FloatRoundStyleE2EEESH_S1K_JEEES11_NS12_INS13_ILi1ELi4ELi3EEES16_NSS_INS5_IJS17_S1J_EEENS5_IJS1J_SB_EEEEEEENS4_39AutoVectorizingCopyWithAssumedAlignmentILi128EEENS4_14SM90_TMA_STOREES1X_S1Z_NS4_9Copy_AtomIJNS4_17SM90_U32x4_STSM_NENS_6half_tEEEEvEEEvvEEEEvNT_6ParamsE --------------------------
	.section	.nv.constant0._ZN7cutlass13device_kernelINS_4gemm6kernel13GemmUniversalIN4cute5tupleIJiiiiEEENS1_10collective13CollectiveMmaINS1_37MainloopSm90TmaGmmaWarpSpecializedFP8ILi17ENS5_IJNS4_1CILi1EEESB_SB_EEENS1_35KernelTmaWarpSpecializedCooperativeEEENS5_IJNSA_ILi128EEENSA_ILi64EEESG_EEENS_12float_e4m3_tENS5_IJlSB_lEEESI_SJ_NS4_8TiledMMAINS4_8MMA_AtomIJNS4_4SM904GMMA30MMA_64x64x32_F32E4M3E4M3_SS_TNILNSN_7ScaleInE1ELSP_1EEEEEENS4_6LayoutINS5_IJNSA_ILi2EEESB_SB_EEENS5_IJSB_NSA_ILi0EEESV_EEEEENS5_IJNS4_10UnderscoreESY_SY_EEEEENS4_13SM90_TMA_LOADENS4_14ComposedLayoutINS4_7SwizzleILi2ELi4ELi3EEENS4_18smem_ptr_flag_bitsILi8EEENSS_INS5_IJNSA_ILi8EEESG_EEENS5_IJSG_SB_EEEEEEEvNS4_8identityES11_S1B_vS1C_EENS_8epilogue10collective18CollectiveEpilogueINS1E_22Sm90TmaWarpSpecializedILi2ELi2ELi16ELb0ELb0EEEJSH_NS5_IJSF_NSA_ILi32EEEEEESI_SJ_SI_SJ_NS1E_6fusion15FusionCallbacksIS1I_NS1L_23LinCombPerRowBiasEltActINS1E_6thread4ReLuESI_fSI_SI_fLi16ELNS_15FloatRoundStyleE2EEESH_S1K_JEEES11_NS12_INS13_ILi1ELi4ELi3EEES16_NSS_INS5_IJS17_S1J_EEENS5_IJS1J_SB_EEEEEEENS4_39AutoVectorizingCopyWithAssumedAlignmentILi128EEENS4_14SM90_TMA_STOREES1X_S1Z_NS4_9Copy_AtomIJNS4_17SM90_U32x4_STSM_NENS_6half_tEEEEvEEEvvEEEEvNT_6ParamsE,"a",@progbits
	.sectionflags	@""
	.align	4
.nv.constant0._ZN7cutlass13device_kernelINS_4gemm6kernel13GemmUniversalIN4cute5tupleIJiiiiEEENS1_10collective13CollectiveMmaINS1_37MainloopSm90TmaGmmaWarpSpecializedFP8ILi17ENS5_IJNS4_1CILi1EEESB_SB_EEENS1_35KernelTmaWarpSpecializedCooperativeEEENS5_IJNSA_ILi128EEENSA_ILi64EEESG_EEENS_12float_e4m3_tENS5_IJlSB_lEEESI_SJ_NS4_8TiledMMAINS4_8MMA_AtomIJNS4_4SM904GMMA30MMA_64x64x32_F32E4M3E4M3_SS_TNILNSN_7ScaleInE1ELSP_1EEEEEENS4_6LayoutINS5_IJNSA_ILi2EEESB_SB_EEENS5_IJSB_NSA_ILi0EEESV_EEEEENS5_IJNS4_10UnderscoreESY_SY_EEEEENS4_13SM90_TMA_LOADENS4_14ComposedLayoutINS4_7SwizzleILi2ELi4ELi3EEENS4_18smem_ptr_flag_bitsILi8EEENSS_INS5_IJNSA_ILi8EEESG_EEENS5_IJSG_SB_EEEEEEEvNS4_8identityES11_S1B_vS1C_EENS_8epilogue10collective18CollectiveEpilogueINS1E_22Sm90TmaWarpSpecializedILi2ELi2ELi16ELb0ELb0EEEJSH_NS5_IJSF_NSA_ILi32EEEEEESI_SJ_SI_SJ_NS1E_6fusion15FusionCallbacksIS1I_NS1L_23LinCombPerRowBiasEltActINS1E_6thread4ReLuESI_fSI_SI_fLi16ELNS_15FloatRoundStyleE2EEESH_S1K_JEEES11_NS12_INS13_ILi1ELi4ELi3EEES16_NSS_INS5_IJS17_S1J_EEENS5_IJS1J_SB_EEEEEEENS4_39AutoVectorizingCopyWithAssumedAlignmentILi128EEENS4_14SM90_TMA_STOREES1X_S1Z_NS4_9Copy_AtomIJNS4_17SM90_U32x4_STSM_NENS_6half_tEEEEvEEEvvEEEEvNT_6ParamsE:
	.zero		2432


//--------------------- SYMBOLS --------------------------

	.type		.nv.reservedSmem.offset0,@object
	.size		.nv.reservedSmem.offset0,0x4
	.type		__assertfail,@function
